//
// Generated by NVIDIA NVVM Compiler
//
// Compiler Build ID: CL-36424714
// Cuda compilation tools, release 13.0, V13.0.88
// Based on NVVM 20.0.0
//

.version 9.0
.target sm_100
.address_size 64

	// .globl	_Z9AddKernelPfS_S_i

.visible .entry _Z9AddKernelPfS_S_i(
	.param .u64 .ptr .align 1 _Z9AddKernelPfS_S_i_param_0,
	.param .u64 .ptr .align 1 _Z9AddKernelPfS_S_i_param_1,
	.param .u64 .ptr .align 1 _Z9AddKernelPfS_S_i_param_2,
	.param .u32 _Z9AddKernelPfS_S_i_param_3
)
{
	.reg .pred 	%p<2>;
	.reg .b32 	%r<6>;
	.reg .b32 	%f<4>;
	.reg .b64 	%rd<11>;

	ld.param.u64 	%rd1, [_Z9AddKernelPfS_S_i_param_0];
	ld.param.u64 	%rd2, [_Z9AddKernelPfS_S_i_param_1];
	ld.param.u64 	%rd3, [_Z9AddKernelPfS_S_i_param_2];
	ld.param.u32 	%r2, [_Z9AddKernelPfS_S_i_param_3];
	mov.u32 	%r3, %ctaid.x;
	mov.u32 	%r4, %ntid.x;
	mov.u32 	%r5, %tid.x;
	mad.lo.s32 	%r1, %r3, %r4, %r5;
	setp.ge.s32 	%p1, %r1, %r2;
	@%p1 bra 	$L__BB0_2;
	cvta.to.global.u64 	%rd4, %rd1;
	cvta.to.global.u64 	%rd5, %rd2;
	cvta.to.global.u64 	%rd6, %rd3;
	mul.wide.s32 	%rd7, %r1, 4;
	add.s64 	%rd8, %rd4, %rd7;
	ld.global.f32 	%f1, [%rd8];
	add.s64 	%rd9, %rd5, %rd7;
	ld.global.f32 	%f2, [%rd9];
	add.f32 	%f3, %f1, %f2;
	add.s64 	%rd10, %rd6, %rd7;
	st.global.f32 	[%rd10], %f3;
$L__BB0_2:
	ret;

}
	// .globl	_Z14SubtractKernelPfS_S_i
.visible .entry _Z14SubtractKernelPfS_S_i(
	.param .u64 .ptr .align 1 _Z14SubtractKernelPfS_S_i_param_0,
	.param .u64 .ptr .align 1 _Z14SubtractKernelPfS_S_i_param_1,
	.param .u64 .ptr .align 1 _Z14SubtractKernelPfS_S_i_param_2,
	.param .u32 _Z14SubtractKernelPfS_S_i_param_3
)
{
	.reg .pred 	%p<2>;
	.reg .b32 	%r<6>;
	.reg .b32 	%f<4>;
	.reg .b64 	%rd<11>;

	ld.param.u64 	%rd1, [_Z14SubtractKernelPfS_S_i_param_0];
	ld.param.u64 	%rd2, [_Z14SubtractKernelPfS_S_i_param_1];
	ld.param.u64 	%rd3, [_Z14SubtractKernelPfS_S_i_param_2];
	ld.param.u32 	%r2, [_Z14SubtractKernelPfS_S_i_param_3];
	mov.u32 	%r3, %ctaid.x;
	mov.u32 	%r4, %ntid.x;
	mov.u32 	%r5, %tid.x;
	mad.lo.s32 	%r1, %r3, %r4, %r5;
	setp.ge.s32 	%p1, %r1, %r2;
	@%p1 bra 	$L__BB1_2;
	cvta.to.global.u64 	%rd4, %rd1;
	cvta.to.global.u64 	%rd5, %rd2;
	cvta.to.global.u64 	%rd6, %rd3;
	mul.wide.s32 	%rd7, %r1, 4;
	add.s64 	%rd8, %rd4, %rd7;
	ld.global.f32 	%f1, [%rd8];
	add.s64 	%rd9, %rd5, %rd7;
	ld.global.f32 	%f2, [%rd9];
	sub.f32 	%f3, %f1, %f2;
	add.s64 	%rd10, %rd6, %rd7;
	st.global.f32 	[%rd10], %f3;
$L__BB1_2:
	ret;

}
	// .globl	_Z14MultiplyKernelPfS_S_i
.visible .entry _Z14MultiplyKernelPfS_S_i(
	.param .u64 .ptr .align 1 _Z14MultiplyKernelPfS_S_i_param_0,
	.param .u64 .ptr .align 1 _Z14MultiplyKernelPfS_S_i_param_1,
	.param .u64 .ptr .align 1 _Z14MultiplyKernelPfS_S_i_param_2,
	.param .u32 _Z14MultiplyKernelPfS_S_i_param_3
)
{
	.reg .pred 	%p<2>;
	.reg .b32 	%r<6>;
	.reg .b32 	%f<4>;
	.reg .b64 	%rd<11>;

	ld.param.u64 	%rd1, [_Z14MultiplyKernelPfS_S_i_param_0];
	ld.param.u64 	%rd2, [_Z14MultiplyKernelPfS_S_i_param_1];
	ld.param.u64 	%rd3, [_Z14MultiplyKernelPfS_S_i_param_2];
	ld.param.u32 	%r2, [_Z14MultiplyKernelPfS_S_i_param_3];
	mov.u32 	%r3, %ctaid.x;
	mov.u32 	%r4, %ntid.x;
	mov.u32 	%r5, %tid.x;
	mad.lo.s32 	%r1, %r3, %r4, %r5;
	setp.ge.s32 	%p1, %r1, %r2;
	@%p1 bra 	$L__BB2_2;
	cvta.to.global.u64 	%rd4, %rd1;
	cvta.to.global.u64 	%rd5, %rd2;
	cvta.to.global.u64 	%rd6, %rd3;
	mul.wide.s32 	%rd7, %r1, 4;
	add.s64 	%rd8, %rd4, %rd7;
	ld.global.f32 	%f1, [%rd8];
	add.s64 	%rd9, %rd5, %rd7;
	ld.global.f32 	%f2, [%rd9];
	mul.f32 	%f3, %f1, %f2;
	add.s64 	%rd10, %rd6, %rd7;
	st.global.f32 	[%rd10], %f3;
$L__BB2_2:
	ret;

}
	// .globl	_Z12DivideKernelPfS_S_i
.visible .entry _Z12DivideKernelPfS_S_i(
	.param .u64 .ptr .align 1 _Z12DivideKernelPfS_S_i_param_0,
	.param .u64 .ptr .align 1 _Z12DivideKernelPfS_S_i_param_1,
	.param .u64 .ptr .align 1 _Z12DivideKernelPfS_S_i_param_2,
	.param .u32 _Z12DivideKernelPfS_S_i_param_3
)
{
	.reg .pred 	%p<2>;
	.reg .b32 	%r<6>;
	.reg .b32 	%f<4>;
	.reg .b64 	%rd<11>;

	ld.param.u64 	%rd1, [_Z12DivideKernelPfS_S_i_param_0];
	ld.param.u64 	%rd2, [_Z12DivideKernelPfS_S_i_param_1];
	ld.param.u64 	%rd3, [_Z12DivideKernelPfS_S_i_param_2];
	ld.param.u32 	%r2, [_Z12DivideKernelPfS_S_i_param_3];
	mov.u32 	%r3, %ctaid.x;
	mov.u32 	%r4, %ntid.x;
	mov.u32 	%r5, %tid.x;
	mad.lo.s32 	%r1, %r3, %r4, %r5;
	setp.ge.s32 	%p1, %r1, %r2;
	@%p1 bra 	$L__BB3_2;
	cvta.to.global.u64 	%rd4, %rd1;
	cvta.to.global.u64 	%rd5, %rd2;
	cvta.to.global.u64 	%rd6, %rd3;
	mul.wide.s32 	%rd7, %r1, 4;
	add.s64 	%rd8, %rd4, %rd7;
	ld.global.f32 	%f1, [%rd8];
	add.s64 	%rd9, %rd5, %rd7;
	ld.global.f32 	%f2, [%rd9];
	div.rn.f32 	%f3, %f1, %f2;
	add.s64 	%rd10, %rd6, %rd7;
	st.global.f32 	[%rd10], %f3;
$L__BB3_2:
	ret;

}
	// .globl	_Z15AddScalarKernelPfS_fi
.visible .entry _Z15AddScalarKernelPfS_fi(
	.param .u64 .ptr .align 1 _Z15AddScalarKernelPfS_fi_param_0,
	.param .u64 .ptr .align 1 _Z15AddScalarKernelPfS_fi_param_1,
	.param .f32 _Z15AddScalarKernelPfS_fi_param_2,
	.param .u32 _Z15AddScalarKernelPfS_fi_param_3
)
{
	.reg .pred 	%p<2>;
	.reg .b32 	%r<6>;
	.reg .b32 	%f<4>;
	.reg .b64 	%rd<8>;

	ld.param.u64 	%rd1, [_Z15AddScalarKernelPfS_fi_param_0];
	ld.param.u64 	%rd2, [_Z15AddScalarKernelPfS_fi_param_1];
	ld.param.f32 	%f1, [_Z15AddScalarKernelPfS_fi_param_2];
	ld.param.u32 	%r2, [_Z15AddScalarKernelPfS_fi_param_3];
	mov.u32 	%r3, %ctaid.x;
	mov.u32 	%r4, %ntid.x;
	mov.u32 	%r5, %tid.x;
	mad.lo.s32 	%r1, %r3, %r4, %r5;
	setp.ge.s32 	%p1, %r1, %r2;
	@%p1 bra 	$L__BB4_2;
	cvta.to.global.u64 	%rd3, %rd1;
	cvta.to.global.u64 	%rd4, %rd2;
	mul.wide.s32 	%rd5, %r1, 4;
	add.s64 	%rd6, %rd3, %rd5;
	ld.global.f32 	%f2, [%rd6];
	add.f32 	%f3, %f1, %f2;
	add.s64 	%rd7, %rd4, %rd5;
	st.global.f32 	[%rd7], %f3;
$L__BB4_2:
	ret;

}
	// .globl	_Z20SubtractScalarKernelPfS_fi
.visible .entry _Z20SubtractScalarKernelPfS_fi(
	.param .u64 .ptr .align 1 _Z20SubtractScalarKernelPfS_fi_param_0,
	.param .u64 .ptr .align 1 _Z20SubtractScalarKernelPfS_fi_param_1,
	.param .f32 _Z20SubtractScalarKernelPfS_fi_param_2,
	.param .u32 _Z20SubtractScalarKernelPfS_fi_param_3
)
{
	.reg .pred 	%p<2>;
	.reg .b32 	%r<6>;
	.reg .b32 	%f<4>;
	.reg .b64 	%rd<8>;

	ld.param.u64 	%rd1, [_Z20SubtractScalarKernelPfS_fi_param_0];
	ld.param.u64 	%rd2, [_Z20SubtractScalarKernelPfS_fi_param_1];
	ld.param.f32 	%f1, [_Z20SubtractScalarKernelPfS_fi_param_2];
	ld.param.u32 	%r2, [_Z20SubtractScalarKernelPfS_fi_param_3];
	mov.u32 	%r3, %ctaid.x;
	mov.u32 	%r4, %ntid.x;
	mov.u32 	%r5, %tid.x;
	mad.lo.s32 	%r1, %r3, %r4, %r5;
	setp.ge.s32 	%p1, %r1, %r2;
	@%p1 bra 	$L__BB5_2;
	cvta.to.global.u64 	%rd3, %rd1;
	cvta.to.global.u64 	%rd4, %rd2;
	mul.wide.s32 	%rd5, %r1, 4;
	add.s64 	%rd6, %rd3, %rd5;
	ld.global.f32 	%f2, [%rd6];
	sub.f32 	%f3, %f2, %f1;
	add.s64 	%rd7, %rd4, %rd5;
	st.global.f32 	[%rd7], %f3;
$L__BB5_2:
	ret;

}
	// .globl	_Z20MultiplyScalarKernelPfS_fi
.visible .entry _Z20MultiplyScalarKernelPfS_fi(
	.param .u64 .ptr .align 1 _Z20MultiplyScalarKernelPfS_fi_param_0,
	.param .u64 .ptr .align 1 _Z20MultiplyScalarKernelPfS_fi_param_1,
	.param .f32 _Z20MultiplyScalarKernelPfS_fi_param_2,
	.param .u32 _Z20MultiplyScalarKernelPfS_fi_param_3
)
{
	.reg .pred 	%p<2>;
	.reg .b32 	%r<6>;
	.reg .b32 	%f<4>;
	.reg .b64 	%rd<8>;

	ld.param.u64 	%rd1, [_Z20MultiplyScalarKernelPfS_fi_param_0];
	ld.param.u64 	%rd2, [_Z20MultiplyScalarKernelPfS_fi_param_1];
	ld.param.f32 	%f1, [_Z20MultiplyScalarKernelPfS_fi_param_2];
	ld.param.u32 	%r2, [_Z20MultiplyScalarKernelPfS_fi_param_3];
	mov.u32 	%r3, %ctaid.x;
	mov.u32 	%r4, %ntid.x;
	mov.u32 	%r5, %tid.x;
	mad.lo.s32 	%r1, %r3, %r4, %r5;
	setp.ge.s32 	%p1, %r1, %r2;
	@%p1 bra 	$L__BB6_2;
	cvta.to.global.u64 	%rd3, %rd1;
	cvta.to.global.u64 	%rd4, %rd2;
	mul.wide.s32 	%rd5, %r1, 4;
	add.s64 	%rd6, %rd3, %rd5;
	ld.global.f32 	%f2, [%rd6];
	mul.f32 	%f3, %f1, %f2;
	add.s64 	%rd7, %rd4, %rd5;
	st.global.f32 	[%rd7], %f3;
$L__BB6_2:
	ret;

}
	// .globl	_Z18DivideScalarKernelPfS_fi
.visible .entry _Z18DivideScalarKernelPfS_fi(
	.param .u64 .ptr .align 1 _Z18DivideScalarKernelPfS_fi_param_0,
	.param .u64 .ptr .align 1 _Z18DivideScalarKernelPfS_fi_param_1,
	.param .f32 _Z18DivideScalarKernelPfS_fi_param_2,
	.param .u32 _Z18DivideScalarKernelPfS_fi_param_3
)
{
	.reg .pred 	%p<2>;
	.reg .b32 	%r<6>;
	.reg .b32 	%f<4>;
	.reg .b64 	%rd<8>;

	ld.param.u64 	%rd1, [_Z18DivideScalarKernelPfS_fi_param_0];
	ld.param.u64 	%rd2, [_Z18DivideScalarKernelPfS_fi_param_1];
	ld.param.f32 	%f1, [_Z18DivideScalarKernelPfS_fi_param_2];
	ld.param.u32 	%r2, [_Z18DivideScalarKernelPfS_fi_param_3];
	mov.u32 	%r3, %ctaid.x;
	mov.u32 	%r4, %ntid.x;
	mov.u32 	%r5, %tid.x;
	mad.lo.s32 	%r1, %r3, %r4, %r5;
	setp.ge.s32 	%p1, %r1, %r2;
	@%p1 bra 	$L__BB7_2;
	cvta.to.global.u64 	%rd3, %rd1;
	cvta.to.global.u64 	%rd4, %rd2;
	mul.wide.s32 	%rd5, %r1, 4;
	add.s64 	%rd6, %rd3, %rd5;
	ld.global.f32 	%f2, [%rd6];
	div.rn.f32 	%f3, %f2, %f1;
	add.s64 	%rd7, %rd4, %rd5;
	st.global.f32 	[%rd7], %f3;
$L__BB7_2:
	ret;

}
	// .globl	_Z12MatMulKernelPfS_S_iii
.visible .entry _Z12MatMulKernelPfS_S_iii(
	.param .u64 .ptr .align 1 _Z12MatMulKernelPfS_S_iii_param_0,
	.param .u64 .ptr .align 1 _Z12MatMulKernelPfS_S_iii_param_1,
	.param .u64 .ptr .align 1 _Z12MatMulKernelPfS_S_iii_param_2,
	.param .u32 _Z12MatMulKernelPfS_S_iii_param_3,
	.param .u32 _Z12MatMulKernelPfS_S_iii_param_4,
	.param .u32 _Z12MatMulKernelPfS_S_iii_param_5
)
{
	.reg .pred 	%p<4>;
	.reg .b32 	%r<13>;
	.reg .b64 	%rd<5>;

	ld.param.u64 	%rd1, [_Z12MatMulKernelPfS_S_iii_param_2];
	ld.param.u32 	%r4, [_Z12MatMulKernelPfS_S_iii_param_3];
	ld.param.u32 	%r3, [_Z12MatMulKernelPfS_S_iii_param_4];
	mov.u32 	%r5, %ctaid.y;
	mov.u32 	%r6, %ntid.y;
	mov.u32 	%r7, %tid.y;
	mad.lo.s32 	%r1, %r5, %r6, %r7;
	mov.u32 	%r8, %ctaid.x;
	mov.u32 	%r9, %ntid.x;
	mov.u32 	%r10, %tid.x;
	mad.lo.s32 	%r2, %r8, %r9, %r10;
	setp.ge.s32 	%p1, %r1, %r4;
	setp.ge.s32 	%p2, %r2, %r3;
	or.pred  	%p3, %p1, %p2;
	@%p3 bra 	$L__BB8_2;
	cvta.to.global.u64 	%rd2, %rd1;
	mad.lo.s32 	%r11, %r3, %r1, %r2;
	mul.wide.s32 	%rd3, %r11, 4;
	add.s64 	%rd4, %rd2, %rd3;
	mov.b32 	%r12, 0;
	st.global.u32 	[%rd4], %r12;
$L__BB8_2:
	ret;

}


// ===== COMPILED SASS (sm_100) =====

	.target	sm_100

	.elftype	@"ET_EXEC"


//--------------------- .note.nv.tkinfo           --------------------------
	.section	.note.nv.tkinfo,"",@"SHT_NOTE"
	.sectionflags	@"SHF_NOTE_NV_TKINFO"
	.tkinfo
        /*0018*/ 	.word	0x00000002
        /*0030*/ 	.string	""
        /*0030*/ 	.string	"ptxas"
        /*0030*/ 	.string	"Cuda compilation tools, release 13.0, V13.0.88"
        /*0030*/ 	.string	"Build cuda_13.0.r13.0/compiler.36424714_0"
        /*0030*/ 	.string	"-arch sm_100 -m 64 "



//--------------------- .note.nv.cuinfo           --------------------------
	.section	.note.nv.cuinfo,"",@"SHT_NOTE"
	.sectionflags	@"SHF_NOTE_NV_CUINFO"
        /*0018*/ 	.short	0x0002
        /*001a*/ 	.short	0x0064
        /*001c*/ 	.short	0x0082
	.zero		2


//--------------------- .nv.info                  --------------------------
	.section	.nv.info,"",@"SHT_CUDA_INFO"
	.align	4


	//----- nvinfo : EIATTR_REGCOUNT
	.align		4
        /*0000*/ 	.byte	0x04, 0x2f
        /*0002*/ 	.short	(.L_1 - .L_0)
	.align		4
.L_0:
        /*0004*/ 	.word	index@(_Z9AddKernelPfS_S_i)
        /*0008*/ 	.word	0x0000000c


	//----- nvinfo : EIATTR_FRAME_SIZE
	.align		4
.L_1:
        /*000c*/ 	.byte	0x04, 0x11
        /*000e*/ 	.short	(.L_3 - .L_2)
	.align		4
.L_2:
        /*0010*/ 	.word	index@(_Z9AddKernelPfS_S_i)
        /*0014*/ 	.word	0x00000000


	//----- nvinfo : EIATTR_REGCOUNT
	.align		4
.L_3:
        /*0018*/ 	.byte	0x04, 0x2f
        /*001a*/ 	.short	(.L_5 - .L_4)
	.align		4
.L_4:
        /*001c*/ 	.word	index@(_Z14SubtractKernelPfS_S_i)
        /*0020*/ 	.word	0x0000000c


	//----- nvinfo : EIATTR_FRAME_SIZE
	.align		4
.L_5:
        /*0024*/ 	.byte	0x04, 0x11
        /*0026*/ 	.short	(.L_7 - .L_6)
	.align		4
.L_6:
        /*0028*/ 	.word	index@(_Z14SubtractKernelPfS_S_i)
        /*002c*/ 	.word	0x00000000


	//----- nvinfo : EIATTR_REGCOUNT
	.align		4
.L_7:
        /*0030*/ 	.byte	0x04, 0x2f
        /*0032*/ 	.short	(.L_9 - .L_8)
	.align		4
.L_8:
        /*0034*/ 	.word	index@(_Z14MultiplyKernelPfS_S_i)
        /*0038*/ 	.word	0x0000000c


	//----- nvinfo : EIATTR_FRAME_SIZE
	.align		4
.L_9:
        /*003c*/ 	.byte	0x04, 0x11
        /*003e*/ 	.short	(.L_11 - .L_10)
	.align		4
.L_10:
        /*0040*/ 	.word	index@(_Z14MultiplyKernelPfS_S_i)
        /*0044*/ 	.word	0x00000000


	//----- nvinfo : EIATTR_REGCOUNT
	.align		4
.L_11:
        /*0048*/ 	.byte	0x04, 0x2f
        /*004a*/ 	.short	(.L_13 - .L_12)
	.align		4
.L_12:
        /*004c*/ 	.word	index@(_Z12DivideKernelPfS_S_i)
        /*0050*/ 	.word	0x00000010


	//----- nvinfo : EIATTR_FRAME_SIZE
	.align		4
.L_13:
        /*0054*/ 	.byte	0x04, 0x11
        /*0056*/ 	.short	(.L_15 - .L_14)
	.align		4
.L_14:
        /*0058*/ 	.word	index@($__internal_1_$__cuda_sm3x_div_rn_noftz_f32_slowpath)
        /*005c*/ 	.word	0x00000000


	//----- nvinfo : EIATTR_FRAME_SIZE
	.align		4
.L_15:
        /*0060*/ 	.byte	0x04, 0x11
        /*0062*/ 	.short	(.L_17 - .L_16)
	.align		4
.L_16:
        /*0064*/ 	.word	index@(_Z12DivideKernelPfS_S_i)
        /*0068*/ 	.word	0x00000000


	//----- nvinfo : EIATTR_REGCOUNT
	.align		4
.L_17:
        /*006c*/ 	.byte	0x04, 0x2f
        /*006e*/ 	.short	(.L_19 - .L_18)
	.align		4
.L_18:
        /*0070*/ 	.word	index@(_Z15AddScalarKernelPfS_fi)
        /*0074*/ 	.word	0x0000000a


	//----- nvinfo : EIATTR_FRAME_SIZE
	.align		4
.L_19:
        /*0078*/ 	.byte	0x04, 0x11
        /*007a*/ 	.short	(.L_21 - .L_20)
	.align		4
.L_20:
        /*007c*/ 	.word	index@(_Z15AddScalarKernelPfS_fi)
        /*0080*/ 	.word	0x00000000


	//----- nvinfo : EIATTR_REGCOUNT
	.align		4
.L_21:
        /*0084*/ 	.byte	0x04, 0x2f
        /*0086*/ 	.short	(.L_23 - .L_22)
	.align		4
.L_22:
        /*0088*/ 	.word	index@(_Z20SubtractScalarKernelPfS_fi)
        /*008c*/ 	.word	0x0000000a


	//----- nvinfo : EIATTR_FRAME_SIZE
	.align		4
.L_23:
        /*0090*/ 	.byte	0x04, 0x11
        /*0092*/ 	.short	(.L_25 - .L_24)
	.align		4
.L_24:
        /*0094*/ 	.word	index@(_Z20SubtractScalarKernelPfS_fi)
        /*0098*/ 	.word	0x00000000


	//----- nvinfo : EIATTR_REGCOUNT
	.align		4
.L_25:
        /*009c*/ 	.byte	0x04, 0x2f
        /*009e*/ 	.short	(.L_27 - .L_26)
	.align		4
.L_26:
        /*00a0*/ 	.word	index@(_Z20MultiplyScalarKernelPfS_fi)
        /*00a4*/ 	.word	0x0000000a


	//----- nvinfo : EIATTR_FRAME_SIZE
	.align		4
.L_27:
        /*00a8*/ 	.byte	0x04, 0x11
        /*00aa*/ 	.short	(.L_29 - .L_28)
	.align		4
.L_28:
        /*00ac*/ 	.word	index@(_Z20MultiplyScalarKernelPfS_fi)
        /*00b0*/ 	.word	0x00000000


	//----- nvinfo : EIATTR_REGCOUNT
	.align		4
.L_29:
        /*00b4*/ 	.byte	0x04, 0x2f
        /*00b6*/ 	.short	(.L_31 - .L_30)
	.align		4
.L_30:
        /*00b8*/ 	.word	index@(_Z18DivideScalarKernelPfS_fi)
        /*00bc*/ 	.word	0x00000010


	//----- nvinfo : EIATTR_FRAME_SIZE
	.align		4
.L_31:
        /*00c0*/ 	.byte	0x04, 0x11
        /*00c2*/ 	.short	(.L_33 - .L_32)
	.align		4
.L_32:
        /*00c4*/ 	.word	index@($__internal_0_$__cuda_sm3x_div_rn_noftz_f32_slowpath)
        /*00c8*/ 	.word	0x00000000


	//----- nvinfo : EIATTR_FRAME_SIZE
	.align		4
.L_33:
        /*00cc*/ 	.byte	0x04, 0x11
        /*00ce*/ 	.short	(.L_35 - .L_34)
	.align		4
.L_34:
        /*00d0*/ 	.word	index@(_Z18DivideScalarKernelPfS_fi)
        /*00d4*/ 	.word	0x00000000


	//----- nvinfo : EIATTR_REGCOUNT
	.align		4
.L_35:
        /*00d8*/ 	.byte	0x04, 0x2f
        /*00da*/ 	.short	(.L_37 - .L_36)
	.align		4
.L_36:
        /*00dc*/ 	.word	index@(_Z12MatMulKernelPfS_S_iii)
        /*00e0*/ 	.word	0x00000008


	//----- nvinfo : EIATTR_FRAME_SIZE
	.align		4
.L_37:
        /*00e4*/ 	.byte	0x04, 0x11
        /*00e6*/ 	.short	(.L_39 - .L_38)
	.align		4
.L_38:
        /*00e8*/ 	.word	index@(_Z12MatMulKernelPfS_S_iii)
        /*00ec*/ 	.word	0x00000000


	//----- nvinfo : EIATTR_MIN_STACK_SIZE
	.align		4
.L_39:
        /*00f0*/ 	.byte	0x04, 0x12
        /*00f2*/ 	.short	(.L_41 - .L_40)
	.align		4
.L_40:
        /*00f4*/ 	.word	index@(_Z12MatMulKernelPfS_S_iii)
        /*00f8*/ 	.word	0x00000000


	//----- nvinfo : EIATTR_MIN_STACK_SIZE
	.align		4
.L_41:
        /*00fc*/ 	.byte	0x04, 0x12
        /*00fe*/ 	.short	(.L_43 - .L_42)
	.align		4
.L_42:
        /*0100*/ 	.word	index@(_Z18DivideScalarKernelPfS_fi)
        /*0104*/ 	.word	0x00000000


	//----- nvinfo : EIATTR_MIN_STACK_SIZE
	.align		4
.L_43:
        /*0108*/ 	.byte	0x04, 0x12
        /*010a*/ 	.short	(.L_45 - .L_44)
	.align		4
.L_44:
        /*010c*/ 	.word	index@(_Z20MultiplyScalarKernelPfS_fi)
        /*0110*/ 	.word	0x00000000


	//----- nvinfo : EIATTR_MIN_STACK_SIZE
	.align		4
.L_45:
        /*0114*/ 	.byte	0x04, 0x12
        /*0116*/ 	.short	(.L_47 - .L_46)
	.align		4
.L_46:
        /*0118*/ 	.word	index@(_Z20SubtractScalarKernelPfS_fi)
        /*011c*/ 	.word	0x00000000


	//----- nvinfo : EIATTR_MIN_STACK_SIZE
	.align		4
.L_47:
        /*0120*/ 	.byte	0x04, 0x12
        /*0122*/ 	.short	(.L_49 - .L_48)
	.align		4
.L_48:
        /*0124*/ 	.word	index@(_Z15AddScalarKernelPfS_fi)
        /*0128*/ 	.word	0x00000000


	//----- nvinfo : EIATTR_MIN_STACK_SIZE
	.align		4
.L_49:
        /*012c*/ 	.byte	0x04, 0x12
        /*012e*/ 	.short	(.L_51 - .L_50)
	.align		4
.L_50:
        /*0130*/ 	.word	index@(_Z12DivideKernelPfS_S_i)
        /*0134*/ 	.word	0x00000000


	//----- nvinfo : EIATTR_MIN_STACK_SIZE
	.align		4
.L_51:
        /*0138*/ 	.byte	0x04, 0x12
        /*013a*/ 	.short	(.L_53 - .L_52)
	.align		4
.L_52:
        /*013c*/ 	.word	index@(_Z14MultiplyKernelPfS_S_i)
        /*0140*/ 	.word	0x00000000


	//----- nvinfo : EIATTR_MIN_STACK_SIZE
	.align		4
.L_53:
        /*0144*/ 	.byte	0x04, 0x12
        /*0146*/ 	.short	(.L_55 - .L_54)
	.align		4
.L_54:
        /*0148*/ 	.word	index@(_Z14SubtractKernelPfS_S_i)
        /*014c*/ 	.word	0x00000000


	//----- nvinfo : EIATTR_MIN_STACK_SIZE
	.align		4
.L_55:
        /*0150*/ 	.byte	0x04, 0x12
        /*0152*/ 	.short	(.L_57 - .L_56)
	.align		4
.L_56:
        /*0154*/ 	.word	index@(_Z9AddKernelPfS_S_i)
        /*0158*/ 	.word	0x00000000
.L_57:


//--------------------- .nv.compat                --------------------------
	.section	.nv.compat,"",@"SHT_CUDA_COMPAT_INFO"
	.align	4
        /*0000*/ 	.byte	0x02, 0x09, 0x00, 0x00, 0x02, 0x02, 0x01, 0x00, 0x02, 0x05, 0x05, 0x00, 0x03, 0x07, 0x01, 0x01
        /*0010*/ 	.byte	0x02, 0x03, 0x00, 0x00, 0x02, 0x06, 0x01, 0x00, 0x04, 0x0b, 0x08, 0x00, 0x01, 0x00, 0x00, 0x00
        /*0020*/ 	.byte	0x00, 0x00, 0x00, 0x00


//--------------------- .nv.info._Z12MatMulKernelPfS_S_iii --------------------------
	.section	.nv.info._Z12MatMulKernelPfS_S_iii,"",@"SHT_CUDA_INFO"
	.sectionflags	@""
	.align	4


	//----- nvinfo : EIATTR_CUDA_API_VERSION
	.align		4
        /*0000*/ 	.byte	0x04, 0x37
        /*0002*/ 	.short	(.L_59 - .L_58)
.L_58:
        /*0004*/ 	.word	0x00000082


	//----- nvinfo : EIATTR_KPARAM_INFO
	.align		4
.L_59:
        /*0008*/ 	.byte	0x04, 0x17
        /*000a*/ 	.short	(.L_61 - .L_60)
.L_60:
        /*000c*/ 	.word	0x00000000
        /*0010*/ 	.short	0x0005
        /*0012*/ 	.short	0x0020
        /*0014*/ 	.byte	0x00, 0xf0, 0x11, 0x00


	//----- nvinfo : EIATTR_KPARAM_INFO
	.align		4
.L_61:
        /*0018*/ 	.byte	0x04, 0x17
        /*001a*/ 	.short	(.L_63 - .L_62)
.L_62:
        /*001c*/ 	.word	0x00000000
        /*0020*/ 	.short	0x0004
        /*0022*/ 	.short	0x001c
        /*0024*/ 	.byte	0x00, 0xf0, 0x11, 0x00


	//----- nvinfo : EIATTR_KPARAM_INFO
	.align		4
.L_63:
        /*0028*/ 	.byte	0x04, 0x17
        /*002a*/ 	.short	(.L_65 - .L_64)
.L_64:
        /*002c*/ 	.word	0x00000000
        /*0030*/ 	.short	0x0003
        /*0032*/ 	.short	0x0018
        /*0034*/ 	.byte	0x00, 0xf0, 0x11, 0x00


	//----- nvinfo : EIATTR_KPARAM_INFO
	.align		4
.L_65:
        /*0038*/ 	.byte	0x04, 0x17
        /*003a*/ 	.short	(.L_67 - .L_66)
.L_66:
        /*003c*/ 	.word	0x00000000
        /*0040*/ 	.short	0x0002
        /*0042*/ 	.short	0x0010
        /*0044*/ 	.byte	0x00, 0xf5, 0x21, 0x00


	//----- nvinfo : EIATTR_KPARAM_INFO
	.align		4
.L_67:
        /*0048*/ 	.byte	0x04, 0x17
        /*004a*/ 	.short	(.L_69 - .L_68)
.L_68:
        /*004c*/ 	.word	0x00000000
        /*0050*/ 	.short	0x0001
        /*0052*/ 	.short	0x0008
        /*0054*/ 	.byte	0x00, 0xf5, 0x21, 0x00


	//----- nvinfo : EIATTR_KPARAM_INFO
	.align		4
.L_69:
        /*0058*/ 	.byte	0x04, 0x17
        /*005a*/ 	.short	(.L_71 - .L_70)
.L_70:
        /*005c*/ 	.word	0x00000000
        /*0060*/ 	.short	0x0000
        /*0062*/ 	.short	0x0000
        /*0064*/ 	.byte	0x00, 0xf5, 0x21, 0x00


	//----- nvinfo : EIATTR_SPARSE_MMA_MASK
	.align		4
.L_71:
        /*0068*/ 	.byte	0x03, 0x50
        /*006a*/ 	.short	0x0000


	//----- nvinfo : EIATTR_MAXREG_COUNT
	.align		4
        /*006c*/ 	.byte	0x03, 0x1b
        /*006e*/ 	.short	0x00ff


	//----- nvinfo : EIATTR_MERCURY_ISA_VERSION
	.align		4
        /*0070*/ 	.byte	0x03, 0x5f
        /*0072*/ 	.short	0x0101


	//----- nvinfo : EIATTR_VRC_CTA_INIT_COUNT
	.align		4
        /*0074*/ 	.byte	0x02, 0x4a
	.zero		1
	.zero		1


	//----- nvinfo : EIATTR_EXIT_INSTR_OFFSETS
	.align		4
        /*0078*/ 	.byte	0x04, 0x1c
        /*007a*/ 	.short	(.L_73 - .L_72)


	//   ....[0]....
.L_72:
        /*007c*/ 	.word	0x000000c0


	//   ....[1]....
        /*0080*/ 	.word	0x00000120


	//----- nvinfo : EIATTR_CBANK_PARAM_SIZE
	.align		4
.L_73:
        /*0084*/ 	.byte	0x03, 0x19
        /*0086*/ 	.short	0x0024


	//----- nvinfo : EIATTR_PARAM_CBANK
	.align		4
        /*0088*/ 	.byte	0x04, 0x0a
        /*008a*/ 	.short	(.L_75 - .L_74)
	.align		4
.L_74:
        /*008c*/ 	.word	index@(.nv.constant0._Z12MatMulKernelPfS_S_iii)
        /*0090*/ 	.short	0x0380
        /*0092*/ 	.short	0x0024


	//----- nvinfo : EIATTR_SW_WAR
	.align		4
.L_75:
        /*0094*/ 	.byte	0x04, 0x36
        /*0096*/ 	.short	(.L_77 - .L_76)
.L_76:
        /*0098*/ 	.word	0x00000008
.L_77:


//--------------------- .nv.info._Z18DivideScalarKernelPfS_fi --------------------------
	.section	.nv.info._Z18DivideScalarKernelPfS_fi,"",@"SHT_CUDA_INFO"
	.sectionflags	@""
	.align	4


	//----- nvinfo : EIATTR_CUDA_API_VERSION
	.align		4
        /*0000*/ 	.byte	0x04, 0x37
        /*0002*/ 	.short	(.L_79 - .L_78)
.L_78:
        /*0004*/ 	.word	0x00000082


	//----- nvinfo : EIATTR_KPARAM_INFO
	.align		4
.L_79:
        /*0008*/ 	.byte	0x04, 0x17
        /*000a*/ 	.short	(.L_81 - .L_80)
.L_80:
        /*000c*/ 	.word	0x00000000
        /*0010*/ 	.short	0x0003
        /*0012*/ 	.short	0x0014
        /*0014*/ 	.byte	0x00, 0xf0, 0x11, 0x00


	//----- nvinfo : EIATTR_KPARAM_INFO
	.align		4
.L_81:
        /*0018*/ 	.byte	0x04, 0x17
        /*001a*/ 	.short	(.L_83 - .L_82)
.L_82:
        /*001c*/ 	.word	0x00000000
        /*0020*/ 	.short	0x0002
        /*0022*/ 	.short	0x0010
        /*0024*/ 	.byte	0x00, 0xf0, 0x11, 0x00


	//----- nvinfo : EIATTR_KPARAM_INFO
	.align		4
.L_83:
        /*0028*/ 	.byte	0x04, 0x17
        /*002a*/ 	.short	(.L_85 - .L_84)
.L_84:
        /*002c*/ 	.word	0x00000000
        /*0030*/ 	.short	0x0001
        /*0032*/ 	.short	0x0008
        /*0034*/ 	.byte	0x00, 0xf5, 0x21, 0x00


	//----- nvinfo : EIATTR_KPARAM_INFO
	.align		4
.L_85:
        /*0038*/ 	.byte	0x04, 0x17
        /*003a*/ 	.short	(.L_87 - .L_86)
.L_86:
        /*003c*/ 	.word	0x00000000
        /*0040*/ 	.short	0x0000
        /*0042*/ 	.short	0x0000
        /*0044*/ 	.byte	0x00, 0xf5, 0x21, 0x00


	//----- nvinfo : EIATTR_SPARSE_MMA_MASK
	.align		4
.L_87:
        /*0048*/ 	.byte	0x03, 0x50
        /*004a*/ 	.short	0x0000


	//----- nvinfo : EIATTR_MAXREG_COUNT
	.align		4
        /*004c*/ 	.byte	0x03, 0x1b
        /*004e*/ 	.short	0x00ff


	//----- nvinfo : EIATTR_MERCURY_ISA_VERSION
	.align		4
        /*0050*/ 	.byte	0x03, 0x5f
        /*0052*/ 	.short	0x0101


	//----- nvinfo : EIATTR_VRC_CTA_INIT_COUNT
	.align		4
        /*0054*/ 	.byte	0x02, 0x4a
	.zero		1
	.zero		1


	//----- nvinfo : EIATTR_EXIT_INSTR_OFFSETS
	.align		4
        /*0058*/ 	.byte	0x04, 0x1c
        /*005a*/ 	.short	(.L_89 - .L_88)


	//   ....[0]....
.L_88:
        /*005c*/ 	.word	0x00000070


	//   ....[1]....
        /*0060*/ 	.word	0x000001d0


	//----- nvinfo : EIATTR_CRS_STACK_SIZE
	.align		4
.L_89:
        /*0064*/ 	.byte	0x04, 0x1e
        /*0066*/ 	.short	(.L_91 - .L_90)
.L_90:
        /*0068*/ 	.word	0x00000000


	//----- nvinfo : EIATTR_CBANK_PARAM_SIZE
	.align		4
.L_91:
        /*006c*/ 	.byte	0x03, 0x19
        /*006e*/ 	.short	0x0018


	//----- nvinfo : EIATTR_PARAM_CBANK
	.align		4
        /*0070*/ 	.byte	0x04, 0x0a
        /*0072*/ 	.short	(.L_93 - .L_92)
	.align		4
.L_92:
        /*0074*/ 	.word	index@(.nv.constant0._Z18DivideScalarKernelPfS_fi)
        /*0078*/ 	.short	0x0380
        /*007a*/ 	.short	0x0018


	//----- nvinfo : EIATTR_SW_WAR
	.align		4
.L_93:
        /*007c*/ 	.byte	0x04, 0x36
        /*007e*/ 	.short	(.L_95 - .L_94)
.L_94:
        /*0080*/ 	.word	0x00000008
.L_95:


//--------------------- .nv.info._Z20MultiplyScalarKernelPfS_fi --------------------------
	.section	.nv.info._Z20MultiplyScalarKernelPfS_fi,"",@"SHT_CUDA_INFO"
	.sectionflags	@""
	.align	4


	//----- nvinfo : EIATTR_CUDA_API_VERSION
	.align		4
        /*0000*/ 	.byte	0x04, 0x37
        /*0002*/ 	.short	(.L_97 - .L_96)
.L_96:
        /*0004*/ 	.word	0x00000082


	//----- nvinfo : EIATTR_KPARAM_INFO
	.align		4
.L_97:
        /*0008*/ 	.byte	0x04, 0x17
        /*000a*/ 	.short	(.L_99 - .L_98)
.L_98:
        /*000c*/ 	.word	0x00000000
        /*0010*/ 	.short	0x0003
        /*0012*/ 	.short	0x0014
        /*0014*/ 	.byte	0x00, 0xf0, 0x11, 0x00


	//----- nvinfo : EIATTR_KPARAM_INFO
	.align		4
.L_99:
        /*0018*/ 	.byte	0x04, 0x17
        /*001a*/ 	.short	(.L_101 - .L_100)
.L_100:
        /*001c*/ 	.word	0x00000000
        /*0020*/ 	.short	0x0002
        /*0022*/ 	.short	0x0010
        /*0024*/ 	.byte	0x00, 0xf0, 0x11, 0x00


	//----- nvinfo : EIATTR_KPARAM_INFO
	.align		4
.L_101:
        /*0028*/ 	.byte	0x04, 0x17
        /*002a*/ 	.short	(.L_103 - .L_102)
.L_102:
        /*002c*/ 	.word	0x00000000
        /*0030*/ 	.short	0x0001
        /*0032*/ 	.short	0x0008
        /*0034*/ 	.byte	0x00, 0xf5, 0x21, 0x00


	//----- nvinfo : EIATTR_KPARAM_INFO
	.align		4
.L_103:
        /*0038*/ 	.byte	0x04, 0x17
        /*003a*/ 	.short	(.L_105 - .L_104)
.L_104:
        /*003c*/ 	.word	0x00000000
        /*0040*/ 	.short	0x0000
        /*0042*/ 	.short	0x0000
        /*0044*/ 	.byte	0x00, 0xf5, 0x21, 0x00


	//----- nvinfo : EIATTR_SPARSE_MMA_MASK
	.align		4
.L_105:
        /*0048*/ 	.byte	0x03, 0x50
        /*004a*/ 	.short	0x0000


	//----- nvinfo : EIATTR_MAXREG_COUNT
	.align		4
        /*004c*/ 	.byte	0x03, 0x1b
        /*004e*/ 	.short	0x00ff


	//----- nvinfo : EIATTR_MERCURY_ISA_VERSION
	.align		4
        /*0050*/ 	.byte	0x03, 0x5f
        /*0052*/ 	.short	0x0101


	//----- nvinfo : EIATTR_VRC_CTA_INIT_COUNT
	.align		4
        /*0054*/ 	.byte	0x02, 0x4a
	.zero		1
	.zero		1


	//----- nvinfo : EIATTR_EXIT_INSTR_OFFSETS
	.align		4
        /*0058*/ 	.byte	0x04, 0x1c
        /*005a*/ 	.short	(.L_107 - .L_106)


	//   ....[0]....
.L_106:
        /*005c*/ 	.word	0x00000070


	//   ....[1]....
        /*0060*/ 	.word	0x00000110


	//----- nvinfo : EIATTR_CBANK_PARAM_SIZE
	.align		4
.L_107:
        /*0064*/ 	.byte	0x03, 0x19
        /*0066*/ 	.short	0x0018


	//----- nvinfo : EIATTR_PARAM_CBANK
	.align		4
        /*0068*/ 	.byte	0x04, 0x0a
        /*006a*/ 	.short	(.L_109 - .L_108)
	.align		4
.L_108:
        /*006c*/ 	.word	index@(.nv.constant0._Z20MultiplyScalarKernelPfS_fi)
        /*0070*/ 	.short	0x0380
        /*0072*/ 	.short	0x0018


	//----- nvinfo : EIATTR_SW_WAR
	.align		4
.L_109:
        /*0074*/ 	.byte	0x04, 0x36
        /*0076*/ 	.short	(.L_111 - .L_110)
.L_110:
        /*0078*/ 	.word	0x00000008
.L_111:


//--------------------- .nv.info._Z20SubtractScalarKernelPfS_fi --------------------------
	.section	.nv.info._Z20SubtractScalarKernelPfS_fi,"",@"SHT_CUDA_INFO"
	.sectionflags	@""
	.align	4


	//----- nvinfo : EIATTR_CUDA_API_VERSION
	.align		4
        /*0000*/ 	.byte	0x04, 0x37
        /*0002*/ 	.short	(.L_113 - .L_112)
.L_112:
        /*0004*/ 	.word	0x00000082


	//----- nvinfo : EIATTR_KPARAM_INFO
	.align		4
.L_113:
        /*0008*/ 	.byte	0x04, 0x17
        /*000a*/ 	.short	(.L_115 - .L_114)
.L_114:
        /*000c*/ 	.word	0x00000000
        /*0010*/ 	.short	0x0003
        /*0012*/ 	.short	0x0014
        /*0014*/ 	.byte	0x00, 0xf0, 0x11, 0x00


	//----- nvinfo : EIATTR_KPARAM_INFO
	.align		4
.L_115:
        /*0018*/ 	.byte	0x04, 0x17
        /*001a*/ 	.short	(.L_117 - .L_116)
.L_116:
        /*001c*/ 	.word	0x00000000
        /*0020*/ 	.short	0x0002
        /*0022*/ 	.short	0x0010
        /*0024*/ 	.byte	0x00, 0xf0, 0x11, 0x00


	//----- nvinfo : EIATTR_KPARAM_INFO
	.align		4
.L_117:
        /*0028*/ 	.byte	0x04, 0x17
        /*002a*/ 	.short	(.L_119 - .L_118)
.L_118:
        /*002c*/ 	.word	0x00000000
        /*0030*/ 	.short	0x0001
        /*0032*/ 	.short	0x0008
        /*0034*/ 	.byte	0x00, 0xf5, 0x21, 0x00


	//----- nvinfo : EIATTR_KPARAM_INFO
	.align		4
.L_119:
        /*0038*/ 	.byte	0x04, 0x17
        /*003a*/ 	.short	(.L_121 - .L_120)
.L_120:
        /*003c*/ 	.word	0x00000000
        /*0040*/ 	.short	0x0000
        /*0042*/ 	.short	0x0000
        /*0044*/ 	.byte	0x00, 0xf5, 0x21, 0x00


	//----- nvinfo : EIATTR_SPARSE_MMA_MASK
	.align		4
.L_121:
        /*0048*/ 	.byte	0x03, 0x50
        /*004a*/ 	.short	0x0000


	//----- nvinfo : EIATTR_MAXREG_COUNT
	.align		4
        /*004c*/ 	.byte	0x03, 0x1b
        /*004e*/ 	.short	0x00ff


	//----- nvinfo : EIATTR_MERCURY_ISA_VERSION
	.align		4
        /*0050*/ 	.byte	0x03, 0x5f
        /*0052*/ 	.short	0x0101


	//----- nvinfo : EIATTR_VRC_CTA_INIT_COUNT
	.align		4
        /*0054*/ 	.byte	0x02, 0x4a
	.zero		1
	.zero		1


	//----- nvinfo : EIATTR_EXIT_INSTR_OFFSETS
	.align		4
        /*0058*/ 	.byte	0x04, 0x1c
        /*005a*/ 	.short	(.L_123 - .L_122)


	//   ....[0]....
.L_122:
        /*005c*/ 	.word	0x00000070


	//   ....[1]....
        /*0060*/ 	.word	0x00000110


	//----- nvinfo : EIATTR_CBANK_PARAM_SIZE
	.align		4
.L_123:
        /*0064*/ 	.byte	0x03, 0x19
        /*0066*/ 	.short	0x0018


	//----- nvinfo : EIATTR_PARAM_CBANK
	.align		4
        /*0068*/ 	.byte	0x04, 0x0a
        /*006a*/ 	.short	(.L_125 - .L_124)
	.align		4
.L_124:
        /*006c*/ 	.word	index@(.nv.constant0._Z20SubtractScalarKernelPfS_fi)
        /*0070*/ 	.short	0x0380
        /*0072*/ 	.short	0x0018


	//----- nvinfo : EIATTR_SW_WAR
	.align		4
.L_125:
        /*0074*/ 	.byte	0x04, 0x36
        /*0076*/ 	.short	(.L_127 - .L_126)
.L_126:
        /*0078*/ 	.word	0x00000008
.L_127:


//--------------------- .nv.info._Z15AddScalarKernelPfS_fi --------------------------
	.section	.nv.info._Z15AddScalarKernelPfS_fi,"",@"SHT_CUDA_INFO"
	.sectionflags	@""
	.align	4


	//----- nvinfo : EIATTR_CUDA_API_VERSION
	.align		4
        /*0000*/ 	.byte	0x04, 0x37
        /*0002*/ 	.short	(.L_129 - .L_128)
.L_128:
        /*0004*/ 	.word	0x00000082


	//----- nvinfo : EIATTR_KPARAM_INFO
	.align		4
.L_129:
        /*0008*/ 	.byte	0x04, 0x17
        /*000a*/ 	.short	(.L_131 - .L_130)
.L_130:
        /*000c*/ 	.word	0x00000000
        /*0010*/ 	.short	0x0003
        /*0012*/ 	.short	0x0014
        /*0014*/ 	.byte	0x00, 0xf0, 0x11, 0x00


	//----- nvinfo : EIATTR_KPARAM_INFO
	.align		4
.L_131:
        /*0018*/ 	.byte	0x04, 0x17
        /*001a*/ 	.short	(.L_133 - .L_132)
.L_132:
        /*001c*/ 	.word	0x00000000
        /*0020*/ 	.short	0x0002
        /*0022*/ 	.short	0x0010
        /*0024*/ 	.byte	0x00, 0xf0, 0x11, 0x00


	//----- nvinfo : EIATTR_KPARAM_INFO
	.align		4
.L_133:
        /*0028*/ 	.byte	0x04, 0x17
        /*002a*/ 	.short	(.L_135 - .L_134)
.L_134:
        /*002c*/ 	.word	0x00000000
        /*0030*/ 	.short	0x0001
        /*0032*/ 	.short	0x0008
        /*0034*/ 	.byte	0x00, 0xf5, 0x21, 0x00


	//----- nvinfo : EIATTR_KPARAM_INFO
	.align		4
.L_135:
        /*0038*/ 	.byte	0x04, 0x17
        /*003a*/ 	.short	(.L_137 - .L_136)
.L_136:
        /*003c*/ 	.word	0x00000000
        /*0040*/ 	.short	0x0000
        /*0042*/ 	.short	0x0000
        /*0044*/ 	.byte	0x00, 0xf5, 0x21, 0x00


	//----- nvinfo : EIATTR_SPARSE_MMA_MASK
	.align		4
.L_137:
        /*0048*/ 	.byte	0x03, 0x50
        /*004a*/ 	.short	0x0000


	//----- nvinfo : EIATTR_MAXREG_COUNT
	.align		4
        /*004c*/ 	.byte	0x03, 0x1b
        /*004e*/ 	.short	0x00ff


	//----- nvinfo : EIATTR_MERCURY_ISA_VERSION
	.align		4
        /*0050*/ 	.byte	0x03, 0x5f
        /*0052*/ 	.short	0x0101


	//----- nvinfo : EIATTR_VRC_CTA_INIT_COUNT
	.align		4
        /*0054*/ 	.byte	0x02, 0x4a
	.zero		1
	.zero		1


	//----- nvinfo : EIATTR_EXIT_INSTR_OFFSETS
	.align		4
        /*0058*/ 	.byte	0x04, 0x1c
        /*005a*/ 	.short	(.L_139 - .L_138)


	//   ....[0]....
.L_138:
        /*005c*/ 	.word	0x00000070


	//   ....[1]....
        /*0060*/ 	.word	0x00000110


	//----- nvinfo : EIATTR_CBANK_PARAM_SIZE
	.align		4
.L_139:
        /*0064*/ 	.byte	0x03, 0x19
        /*0066*/ 	.short	0x0018


	//----- nvinfo : EIATTR_PARAM_CBANK
	.align		4
        /*0068*/ 	.byte	0x04, 0x0a
        /*006a*/ 	.short	(.L_141 - .L_140)
	.align		4
.L_140:
        /*006c*/ 	.word	index@(.nv.constant0._Z15AddScalarKernelPfS_fi)
        /*0070*/ 	.short	0x0380
        /*0072*/ 	.short	0x0018


	//----- nvinfo : EIATTR_SW_WAR
	.align		4
.L_141:
        /*0074*/ 	.byte	0x04, 0x36
        /*0076*/ 	.short	(.L_143 - .L_142)
.L_142:
        /*0078*/ 	.word	0x00000008
.L_143:


//--------------------- .nv.info._Z12DivideKernelPfS_S_i --------------------------
	.section	.nv.info._Z12DivideKernelPfS_S_i,"",@"SHT_CUDA_INFO"
	.sectionflags	@""
	.align	4


	//----- nvinfo : EIATTR_CUDA_API_VERSION
	.align		4
        /*0000*/ 	.byte	0x04, 0x37
        /*0002*/ 	.short	(.L_145 - .L_144)
.L_144:
        /*0004*/ 	.word	0x00000082


	//----- nvinfo : EIATTR_KPARAM_INFO
	.align		4
.L_145:
        /*0008*/ 	.byte	0x04, 0x17
        /*000a*/ 	.short	(.L_147 - .L_146)
.L_146:
        /*000c*/ 	.word	0x00000000
        /*0010*/ 	.short	0x0003
        /*0012*/ 	.short	0x0018
        /*0014*/ 	.byte	0x00, 0xf0, 0x11, 0x00


	//----- nvinfo : EIATTR_KPARAM_INFO
	.align		4
.L_147:
        /*0018*/ 	.byte	0x04, 0x17
        /*001a*/ 	.short	(.L_149 - .L_148)
.L_148:
        /*001c*/ 	.word	0x00000000
        /*0020*/ 	.short	0x0002
        /*0022*/ 	.short	0x0010
        /*0024*/ 	.byte	0x00, 0xf5, 0x21, 0x00


	//----- nvinfo : EIATTR_KPARAM_INFO
	.align		4
.L_149:
        /*0028*/ 	.byte	0x04, 0x17
        /*002a*/ 	.short	(.L_151 - .L_150)
.L_150:
        /*002c*/ 	.word	0x00000000
        /*0030*/ 	.short	0x0001
        /*0032*/ 	.short	0x0008
        /*0034*/ 	.byte	0x00, 0xf5, 0x21, 0x00


	//----- nvinfo : EIATTR_KPARAM_INFO
	.align		4
.L_151:
        /*0038*/ 	.byte	0x04, 0x17
        /*003a*/ 	.short	(.L_153 - .L_152)
.L_152:
        /*003c*/ 	.word	0x00000000
        /*0040*/ 	.short	0x0000
        /*0042*/ 	.short	0x0000
        /*0044*/ 	.byte	0x00, 0xf5, 0x21, 0x00


	//----- nvinfo : EIATTR_SPARSE_MMA_MASK
	.align		4
.L_153:
        /*0048*/ 	.byte	0x03, 0x50
        /*004a*/ 	.short	0x0000


	//----- nvinfo : EIATTR_MAXREG_COUNT
	.align		4
        /*004c*/ 	.byte	0x03, 0x1b
        /*004e*/ 	.short	0x00ff


	//----- nvinfo : EIATTR_MERCURY_ISA_VERSION
	.align		4
        /*0050*/ 	.byte	0x03, 0x5f
        /*0052*/ 	.short	0x0101


	//----- nvinfo : EIATTR_VRC_CTA_INIT_COUNT
	.align		4
        /*0054*/ 	.byte	0x02, 0x4a
	.zero		1
	.zero		1


	//----- nvinfo : EIATTR_EXIT_INSTR_OFFSETS
	.align		4
        /*0058*/ 	.byte	0x04, 0x1c
        /*005a*/ 	.short	(.L_155 - .L_154)


	//   ....[0]....
.L_154:
        /*005c*/ 	.word	0x00000070


	//   ....[1]....
        /*0060*/ 	.word	0x000001f0


	//----- nvinfo : EIATTR_CRS_STACK_SIZE
	.align		4
.L_155:
        /*0064*/ 	.byte	0x04, 0x1e
        /*0066*/ 	.short	(.L_157 - .L_156)
.L_156:
        /*0068*/ 	.word	0x00000000


	//----- nvinfo : EIATTR_CBANK_PARAM_SIZE
	.align		4
.L_157:
        /*006c*/ 	.byte	0x03, 0x19
        /*006e*/ 	.short	0x001c


	//----- nvinfo : EIATTR_PARAM_CBANK
	.align		4
        /*0070*/ 	.byte	0x04, 0x0a
        /*0072*/ 	.short	(.L_159 - .L_158)
	.align		4
.L_158:
        /*0074*/ 	.word	index@(.nv.constant0._Z12DivideKernelPfS_S_i)
        /*0078*/ 	.short	0x0380
        /*007a*/ 	.short	0x001c


	//----- nvinfo : EIATTR_SW_WAR
	.align		4
.L_159:
        /*007c*/ 	.byte	0x04, 0x36
        /*007e*/ 	.short	(.L_161 - .L_160)
.L_160:
        /*0080*/ 	.word	0x00000008
.L_161:


//--------------------- .nv.info._Z14MultiplyKernelPfS_S_i --------------------------
	.section	.nv.info._Z14MultiplyKernelPfS_S_i,"",@"SHT_CUDA_INFO"
	.sectionflags	@""
	.align	4


	//----- nvinfo : EIATTR_CUDA_API_VERSION
	.align		4
        /*0000*/ 	.byte	0x04, 0x37
        /*0002*/ 	.short	(.L_163 - .L_162)
.L_162:
        /*0004*/ 	.word	0x00000082


	//----- nvinfo : EIATTR_KPARAM_INFO
	.align		4
.L_163:
        /*0008*/ 	.byte	0x04, 0x17
        /*000a*/ 	.short	(.L_165 - .L_164)
.L_164:
        /*000c*/ 	.word	0x00000000
        /*0010*/ 	.short	0x0003
        /*0012*/ 	.short	0x0018
        /*0014*/ 	.byte	0x00, 0xf0, 0x11, 0x00


	//----- nvinfo : EIATTR_KPARAM_INFO
	.align		4
.L_165:
        /*0018*/ 	.byte	0x04, 0x17
        /*001a*/ 	.short	(.L_167 - .L_166)
.L_166:
        /*001c*/ 	.word	0x00000000
        /*0020*/ 	.short	0x0002
        /*0022*/ 	.short	0x0010
        /*0024*/ 	.byte	0x00, 0xf5, 0x21, 0x00


	//----- nvinfo : EIATTR_KPARAM_INFO
	.align		4
.L_167:
        /*0028*/ 	.byte	0x04, 0x17
        /*002a*/ 	.short	(.L_169 - .L_168)
.L_168:
        /*002c*/ 	.word	0x00000000
        /*0030*/ 	.short	0x0001
        /*0032*/ 	.short	0x0008
        /*0034*/ 	.byte	0x00, 0xf5, 0x21, 0x00


	//----- nvinfo : EIATTR_KPARAM_INFO
	.align		4
.L_169:
        /*0038*/ 	.byte	0x04, 0x17
        /*003a*/ 	.short	(.L_171 - .L_170)
.L_170:
        /*003c*/ 	.word	0x00000000
        /*0040*/ 	.short	0x0000
        /*0042*/ 	.short	0x0000
        /*0044*/ 	.byte	0x00, 0xf5, 0x21, 0x00


	//----- nvinfo : EIATTR_SPARSE_MMA_MASK
	.align		4
.L_171:
        /*0048*/ 	.byte	0x03, 0x50
        /*004a*/ 	.short	0x0000


	//----- nvinfo : EIATTR_MAXREG_COUNT
	.align		4
        /*004c*/ 	.byte	0x03, 0x1b
        /*004e*/ 	.short	0x00ff


	//----- nvinfo : EIATTR_MERCURY_ISA_VERSION
	.align		4
        /*0050*/ 	.byte	0x03, 0x5f
        /*0052*/ 	.short	0x0101


	//----- nvinfo : EIATTR_VRC_CTA_INIT_COUNT
	.align		4
        /*0054*/ 	.byte	0x02, 0x4a
	.zero		1
	.zero		1


	//----- nvinfo : EIATTR_EXIT_INSTR_OFFSETS
	.align		4
        /*0058*/ 	.byte	0x04, 0x1c
        /*005a*/ 	.short	(.L_173 - .L_172)


	//   ....[0]....
.L_172:
        /*005c*/ 	.word	0x00000070


	//   ....[1]....
        /*0060*/ 	.word	0x00000130


	//----- nvinfo : EIATTR_CBANK_PARAM_SIZE
	.align		4
.L_173:
        /*0064*/ 	.byte	0x03, 0x19
        /*0066*/ 	.short	0x001c


	//----- nvinfo : EIATTR_PARAM_CBANK
	.align		4
        /*0068*/ 	.byte	0x04, 0x0a
        /*006a*/ 	.short	(.L_175 - .L_174)
	.align		4
.L_174:
        /*006c*/ 	.word	index@(.nv.constant0._Z14MultiplyKernelPfS_S_i)
        /*0070*/ 	.short	0x0380
        /*0072*/ 	.short	0x001c


	//----- nvinfo : EIATTR_SW_WAR
	.align		4
.L_175:
        /*0074*/ 	.byte	0x04, 0x36
        /*0076*/ 	.short	(.L_177 - .L_176)
.L_176:
        /*0078*/ 	.word	0x00000008
.L_177:


//--------------------- .nv.info._Z14SubtractKernelPfS_S_i --------------------------
	.section	.nv.info._Z14SubtractKernelPfS_S_i,"",@"SHT_CUDA_INFO"
	.sectionflags	@""
	.align	4


	//----- nvinfo : EIATTR_CUDA_API_VERSION
	.align		4
        /*0000*/ 	.byte	0x04, 0x37
        /*0002*/ 	.short	(.L_179 - .L_178)
.L_178:
        /*0004*/ 	.word	0x00000082


	//----- nvinfo : EIATTR_KPARAM_INFO
	.align		4
.L_179:
        /*0008*/ 	.byte	0x04, 0x17
        /*000a*/ 	.short	(.L_181 - .L_180)
.L_180:
        /*000c*/ 	.word	0x00000000
        /*0010*/ 	.short	0x0003
        /*0012*/ 	.short	0x0018
        /*0014*/ 	.byte	0x00, 0xf0, 0x11, 0x00


	//----- nvinfo : EIATTR_KPARAM_INFO
	.align		4
.L_181:
        /*0018*/ 	.byte	0x04, 0x17
        /*001a*/ 	.short	(.L_183 - .L_182)
.L_182:
        /*001c*/ 	.word	0x00000000
        /*0020*/ 	.short	0x0002
        /*0022*/ 	.short	0x0010
        /*0024*/ 	.byte	0x00, 0xf5, 0x21, 0x00


	//----- nvinfo : EIATTR_KPARAM_INFO
	.align		4
.L_183:
        /*0028*/ 	.byte	0x04, 0x17
        /*002a*/ 	.short	(.L_185 - .L_184)
.L_184:
        /*002c*/ 	.word	0x00000000
        /*0030*/ 	.short	0x0001
        /*0032*/ 	.short	0x0008
        /*0034*/ 	.byte	0x00, 0xf5, 0x21, 0x00


	//----- nvinfo : EIATTR_KPARAM_INFO
	.align		4
.L_185:
        /*0038*/ 	.byte	0x04, 0x17
        /*003a*/ 	.short	(.L_187 - .L_186)
.L_186:
        /*003c*/ 	.word	0x00000000
        /*0040*/ 	.short	0x0000
        /*0042*/ 	.short	0x0000
        /*0044*/ 	.byte	0x00, 0xf5, 0x21, 0x00


	//----- nvinfo : EIATTR_SPARSE_MMA_MASK
	.align		4
.L_187:
        /*0048*/ 	.byte	0x03, 0x50
        /*004a*/ 	.short	0x0000


	//----- nvinfo : EIATTR_MAXREG_COUNT
	.align		4
        /*004c*/ 	.byte	0x03, 0x1b
        /*004e*/ 	.short	0x00ff


	//----- nvinfo : EIATTR_MERCURY_ISA_VERSION
	.align		4
        /*0050*/ 	.byte	0x03, 0x5f
        /*0052*/ 	.short	0x0101


	//----- nvinfo : EIATTR_VRC_CTA_INIT_COUNT
	.align		4
        /*0054*/ 	.byte	0x02, 0x4a
	.zero		1
	.zero		1


	//----- nvinfo : EIATTR_EXIT_INSTR_OFFSETS
	.align		4
        /*0058*/ 	.byte	0x04, 0x1c
        /*005a*/ 	.short	(.L_189 - .L_188)


	//   ....[0]....
.L_188:
        /*005c*/ 	.word	0x00000070


	//   ....[1]....
        /*0060*/ 	.word	0x00000130


	//----- nvinfo : EIATTR_CBANK_PARAM_SIZE
	.align		4
.L_189:
        /*0064*/ 	.byte	0x03, 0x19
        /*0066*/ 	.short	0x001c


	//----- nvinfo : EIATTR_PARAM_CBANK
	.align		4
        /*0068*/ 	.byte	0x04, 0x0a
        /*006a*/ 	.short	(.L_191 - .L_190)
	.align		4
.L_190:
        /*006c*/ 	.word	index@(.nv.constant0._Z14SubtractKernelPfS_S_i)
        /*0070*/ 	.short	0x0380
        /*0072*/ 	.short	0x001c


	//----- nvinfo : EIATTR_SW_WAR
	.align		4
.L_191:
        /*0074*/ 	.byte	0x04, 0x36
        /*0076*/ 	.short	(.L_193 - .L_192)
.L_192:
        /*0078*/ 	.word	0x00000008
.L_193:


//--------------------- .nv.info._Z9AddKernelPfS_S_i --------------------------
	.section	.nv.info._Z9AddKernelPfS_S_i,"",@"SHT_CUDA_INFO"
	.sectionflags	@""
	.align	4


	//----- nvinfo : EIATTR_CUDA_API_VERSION
	.align		4
        /*0000*/ 	.byte	0x04, 0x37
        /*0002*/ 	.short	(.L_195 - .L_194)
.L_194:
        /*0004*/ 	.word	0x00000082


	//----- nvinfo : EIATTR_KPARAM_INFO
	.align		4
.L_195:
        /*0008*/ 	.byte	0x04, 0x17
        /*000a*/ 	.short	(.L_197 - .L_196)
.L_196:
        /*000c*/ 	.word	0x00000000
        /*0010*/ 	.short	0x0003
        /*0012*/ 	.short	0x0018
        /*0014*/ 	.byte	0x00, 0xf0, 0x11, 0x00


	//----- nvinfo : EIATTR_KPARAM_INFO
	.align		4
.L_197:
        /*0018*/ 	.byte	0x04, 0x17
        /*001a*/ 	.short	(.L_199 - .L_198)
.L_198:
        /*001c*/ 	.word	0x00000000
        /*0020*/ 	.short	0x0002
        /*0022*/ 	.short	0x0010
        /*0024*/ 	.byte	0x00, 0xf5, 0x21, 0x00


	//----- nvinfo : EIATTR_KPARAM_INFO
	.align		4
.L_199:
        /*0028*/ 	.byte	0x04, 0x17
        /*002a*/ 	.short	(.L_201 - .L_200)
.L_200:
        /*002c*/ 	.word	0x00000000
        /*0030*/ 	.short	0x0001
        /*0032*/ 	.short	0x0008
        /*0034*/ 	.byte	0x00, 0xf5, 0x21, 0x00


	//----- nvinfo : EIATTR_KPARAM_INFO
	.align		4
.L_201:
        /*0038*/ 	.byte	0x04, 0x17
        /*003a*/ 	.short	(.L_203 - .L_202)
.L_202:
        /*003c*/ 	.word	0x00000000
        /*0040*/ 	.short	0x0000
        /*0042*/ 	.short	0x0000
        /*0044*/ 	.byte	0x00, 0xf5, 0x21, 0x00


	//----- nvinfo : EIATTR_SPARSE_MMA_MASK
	.align		4
.L_203:
        /*0048*/ 	.byte	0x03, 0x50
        /*004a*/ 	.short	0x0000


	//----- nvinfo : EIATTR_MAXREG_COUNT
	.align		4
        /*004c*/ 	.byte	0x03, 0x1b
        /*004e*/ 	.short	0x00ff


	//----- nvinfo : EIATTR_MERCURY_ISA_VERSION
	.align		4
        /*0050*/ 	.byte	0x03, 0x5f
        /*0052*/ 	.short	0x0101


	//----- nvinfo : EIATTR_VRC_CTA_INIT_COUNT
	.align		4
        /*0054*/ 	.byte	0x02, 0x4a
	.zero		1
	.zero		1


	//----- nvinfo : EIATTR_EXIT_INSTR_OFFSETS
	.align		4
        /*0058*/ 	.byte	0x04, 0x1c
        /*005a*/ 	.short	(.L_205 - .L_204)


	//   ....[0]....
.L_204:
        /*005c*/ 	.word	0x00000070


	//   ....[1]....
        /*0060*/ 	.word	0x00000130


	//----- nvinfo : EIATTR_CBANK_PARAM_SIZE
	.align		4
.L_205:
        /*0064*/ 	.byte	0x03, 0x19
        /*0066*/ 	.short	0x001c


	//----- nvinfo : EIATTR_PARAM_CBANK
	.align		4
        /*0068*/ 	.byte	0x04, 0x0a
        /*006a*/ 	.short	(.L_207 - .L_206)
	.align		4
.L_206:
        /*006c*/ 	.word	index@(.nv.constant0._Z9AddKernelPfS_S_i)
        /*0070*/ 	.short	0x0380
        /*0072*/ 	.short	0x001c


	//----- nvinfo : EIATTR_SW_WAR
	.align		4
.L_207:
        /*0074*/ 	.byte	0x04, 0x36
        /*0076*/ 	.short	(.L_209 - .L_208)
.L_208:
        /*0078*/ 	.word	0x00000008
.L_209:


//--------------------- .nv.callgraph             --------------------------
	.section	.nv.callgraph,"",@"SHT_CUDA_CALLGRAPH"
	.align	4
	.sectionentsize	8
	.align		4
        /*0000*/ 	.word	0x00000000
	.align		4
        /*0004*/ 	.word	0xffffffff
	.align		4
        /*0008*/ 	.word	0x00000000
	.align		4
        /*000c*/ 	.word	0xfffffffe
	.align		4
        /*0010*/ 	.word	0x00000000
	.align		4
        /*0014*/ 	.word	0xfffffffd
	.align		4
        /*0018*/ 	.word	0x00000000
	.align		4
        /*001c*/ 	.word	0xfffffffc


//--------------------- .text._Z12MatMulKernelPfS_S_iii --------------------------
	.section	.text._Z12MatMulKernelPfS_S_iii,"ax",@progbits
	.align	128
        .global         _Z12MatMulKernelPfS_S_iii
        .type           _Z12MatMulKernelPfS_S_iii,@function
        .size           _Z12MatMulKernelPfS_S_iii,(.L_x_37 - _Z12MatMulKernelPfS_S_iii)
        .other          _Z12MatMulKernelPfS_S_iii,@"STO_CUDA_ENTRY STV_DEFAULT"
_Z12MatMulKernelPfS_S_iii:
.text._Z12MatMulKernelPfS_S_iii:
[----:B------:R-:W-:Y:S01]  /*0000*/  LDC R1, c[0x0][0x37c] ;  /* 0x0000df00ff017b82 */ /* 0x000fe20000000800 */
[----:B------:R-:W0:Y:S07]  /*0010*/  S2R R2, SR_TID.X ;  /* 0x0000000000027919 */ /* 0x000e2e0000002100 */
[----:B------:R-:W1:Y:S01]  /*0020*/  LDC R0, c[0x0][0x364] ;  /* 0x0000d900ff007b82 */ /* 0x000e620000000800 */
[----:B------:R-:W2:Y:S01]  /*0030*/  LDCU.64 UR6, c[0x0][0x398] ;  /* 0x00007300ff0677ac */ /* 0x000ea20008000a00 */
[----:B------:R-:W1:Y:S06]  /*0040*/  S2R R3, SR_TID.Y ;  /* 0x0000000000037919 */ /* 0x000e6c0000002200 */
[----:B------:R-:W0:Y:S08]  /*0050*/  S2UR UR5, SR_CTAID.X ;  /* 0x00000000000579c3 */ /* 0x000e300000002500 */
[----:B------:R-:W0:Y:S08]  /*0060*/  LDC R5, c[0x0][0x360] ;  /* 0x0000d800ff057b82 */ /* 0x000e300000000800 */
[----:B------:R-:W1:Y:S01]  /*0070*/  S2UR UR4, SR_CTAID.Y ;  /* 0x00000000000479c3 */ /* 0x000e620000002600 */
[----:B0-----:R-:W-:-:S05]  /*0080*/  IMAD R5, R5, UR5, R2 ;  /* 0x0000000505057c24 */ /* 0x001fca000f8e0202 */
[----:B--2---:R-:W-:Y:S01]  /*0090*/  ISETP.GE.AND P0, PT, R5, UR7, PT ;  /* 0x0000000705007c0c */ /* 0x004fe2000bf06270 */
[----:B-1----:R-:W-:-:S05]  /*00a0*/  IMAD R0, R0, UR4, R3 ;  /* 0x0000000400007c24 */ /* 0x002fca000f8e0203 */
[----:B------:R-:W-:-:S13]  /*00b0*/  ISETP.GE.OR P0, PT, R0, UR6, P0 ;  /* 0x0000000600007c0c */ /* 0x000fda0008706670 */
[----:B------:R-:W-:Y:S05]  /*00c0*/  @P0 EXIT ;  /* 0x000000000000094d */ /* 0x000fea0003800000 */
[----:B------:R-:W0:Y:S01]  /*00d0*/  LDC.64 R2, c[0x0][0x390] ;  /* 0x0000e400ff027b82 */ /* 0x000e220000000a00 */
[----:B------:R-:W1:Y:S01]  /*00e0*/  LDCU.64 UR4, c[0x0][0x358] ;  /* 0x00006b00ff0477ac */ /* 0x000e620008000a00 */
[----:B------:R-:W-:-:S04]  /*00f0*/  IMAD R5, R0, UR7, R5 ;  /* 0x0000000700057c24 */ /* 0x000fc8000f8e0205 */
[----:B0-----:R-:W-:-:S05]  /*0100*/  IMAD.WIDE R2, R5, 0x4, R2 ;  /* 0x0000000405027825 */ /* 0x001fca00078e0202 */
[----:B-1----:R-:W-:Y:S01]  /*0110*/  STG.E desc[UR4][R2.64], RZ ;  /* 0x000000ff02007986 */ /* 0x002fe2000c101904 */
[----:B------:R-:W-:Y:S05]  /*0120*/  EXIT ;  /* 0x000000000000794d */ /* 0x000fea0003800000 */
.L_x_0:
[----:B------:R-:W-:-:S00]  /*0130*/  BRA `(.L_x_0) ;  /* 0xfffffffc00fc7947 */ /* 0x000fc0000383ffff */
[----:B------:R-:W-:-:S00]  /*0140*/  NOP ;  /* 0x0000000000007918 */ /* 0x000fc00000000000 */
        /* <DEDUP_REMOVED lines=11> */
.L_x_37:


//--------------------- .text._Z18DivideScalarKernelPfS_fi --------------------------
	.section	.text._Z18DivideScalarKernelPfS_fi,"ax",@progbits
	.align	128
        .global         _Z18DivideScalarKernelPfS_fi
        .type           _Z18DivideScalarKernelPfS_fi,@function
        .size           _Z18DivideScalarKernelPfS_fi,(.L_x_35 - _Z18DivideScalarKernelPfS_fi)
        .other          _Z18DivideScalarKernelPfS_fi,@"STO_CUDA_ENTRY STV_DEFAULT"
_Z18DivideScalarKernelPfS_fi:
.text._Z18DivideScalarKernelPfS_fi:
[----:B------:R-:W-:Y:S01]  /*0000*/  LDC R1, c[0x0][0x37c] ;  /* 0x0000df00ff017b82 */ /* 0x000fe20000000800 */
[----:B------:R-:W0:Y:S07]  /*0010*/  S2R R3, SR_TID.X ;  /* 0x0000000000037919 */ /* 0x000e2e0000002100 */
[----:B------:R-:W0:Y:S01]  /*0020*/  S2UR UR4, SR_CTAID.X ;  /* 0x00000000000479c3 */ /* 0x000e220000002500 */
[----:B------:R-:W1:Y:S07]  /*0030*/  LDCU UR5, c[0x0][0x394] ;  /* 0x00007280ff0577ac */ /* 0x000e6e0008000800 */
[----:B------:R-:W0:Y:S02]  /*0040*/  LDC R2, c[0x0][0x360] ;  /* 0x0000d800ff027b82 */ /* 0x000e240000000800 */
[----:B0-----:R-:W-:-:S05]  /*0050*/  IMAD R2, R2, UR4, R3 ;  /* 0x0000000402027c24 */ /* 0x001fca000f8e0203 */
[----:B-1----:R-:W-:-:S13]  /*0060*/  ISETP.GE.AND P0, PT, R2, UR5, PT ;  /* 0x0000000502007c0c */ /* 0x002fda000bf06270 */
[----:B------:R-:W-:Y:S05]  /*0070*/  @P0 EXIT ;  /* 0x000000000000094d */ /* 0x000fea0003800000 */
[----:B------:R-:W0:Y:S01]  /*0080*/  LDC.64 R4, c[0x0][0x380] ;  /* 0x0000e000ff047b82 */ /* 0x000e220000000a00 */
[----:B------:R-:W1:Y:S07]  /*0090*/  LDCU.64 UR4, c[0x0][0x358] ;  /* 0x00006b00ff0477ac */ /* 0x000e6e0008000a00 */
[----:B------:R-:W2:Y:S01]  /*00a0*/  LDC R9, c[0x0][0x390] ;  /* 0x0000e400ff097b82 */ /* 0x000ea20000000800 */
[----:B0-----:R-:W-:-:S05]  /*00b0*/  IMAD.WIDE R4, R2, 0x4, R4 ;  /* 0x0000000402047825 */ /* 0x001fca00078e0204 */
[----:B-1----:R-:W3:Y:S01]  /*00c0*/  LDG.E R0, desc[UR4][R4.64] ;  /* 0x0000000404007981 */ /* 0x002ee2000c1e1900 */
[----:B------:R-:W-:Y:S01]  /*00d0*/  BSSY.RECONVERGENT B0, `(.L_x_1) ;  /* 0x000000c000007945 */ /* 0x000fe20003800200 */
[----:B--2---:R-:W0:Y:S02]  /*00e0*/  MUFU.RCP R3, R9 ;  /* 0x0000000900037308 */ /* 0x004e240000001000 */
[----:B0-----:R-:W-:-:S04]  /*00f0*/  FFMA R6, R3, -R9, 1 ;  /* 0x3f80000003067423 */ /* 0x001fc80000000809 */
[----:B------:R-:W-:Y:S02]  /*0100*/  FFMA R3, R3, R6, R3 ;  /* 0x0000000603037223 */ /* 0x000fe40000000003 */
[----:B---3--:R-:W0:Y:S02]  /*0110*/  FCHK P0, R0, R9 ;  /* 0x0000000900007302 */ /* 0x008e240000000000 */
[----:B------:R-:W-:-:S04]  /*0120*/  FFMA R6, R0, R3, RZ ;  /* 0x0000000300067223 */ /* 0x000fc800000000ff */
[----:B------:R-:W-:-:S04]  /*0130*/  FFMA R7, R6, -R9, R0 ;  /* 0x8000000906077223 */ /* 0x000fc80000000000 */
[----:B------:R-:W-:Y:S01]  /*0140*/  FFMA R7, R3, R7, R6 ;  /* 0x0000000703077223 */ /* 0x000fe20000000006 */
[----:B0-----:R-:W-:Y:S06]  /*0150*/  @!P0 BRA `(.L_x_2) ;  /* 0x00000000000c8947 */ /* 0x001fec0003800000 */
[----:B------:R-:W-:-:S07]  /*0160*/  MOV R4, 0x180 ;  /* 0x0000018000047802 */ /* 0x000fce0000000f00 */
[----:B------:R-:W-:Y:S05]  /*0170*/  CALL.REL.NOINC `($__internal_0_$__cuda_sm3x_div_rn_noftz_f32_slowpath) ;  /* 0x0000000000187944 */ /* 0x000fea0003c00000 */
[----:B------:R-:W-:-:S07]  /*0180*/  IMAD.MOV.U32 R7, RZ, RZ, R0 ;  /* 0x000000ffff077224 */ /* 0x000fce00078e0000 */
.L_x_2:
[----:B------:R-:W-:Y:S05]  /*0190*/  BSYNC.RECONVERGENT B0 ;  /* 0x0000000000007941 */ /* 0x000fea0003800200 */
.L_x_1:
[----:B------:R-:W0:Y:S02]  /*01a0*/  LDC.64 R4, c[0x0][0x388] ;  /* 0x0000e200ff047b82 */ /* 0x000e240000000a00 */
[----:B0-----:R-:W-:-:S05]  /*01b0*/  IMAD.WIDE R2, R2, 0x4, R4 ;  /* 0x0000000402027825 */ /* 0x001fca00078e0204 */
[----:B------:R-:W-:Y:S01]  /*01c0*/  STG.E desc[UR4][R2.64], R7 ;  /* 0x0000000702007986 */ /* 0x000fe2000c101904 */
[----:B------:R-:W-:Y:S05]  /*01d0*/  EXIT ;  /* 0x000000000000794d */ /* 0x000fea0003800000 */
        .weak           $__internal_0_$__cuda_sm3x_div_rn_noftz_f32_slowpath
        .type           $__internal_0_$__cuda_sm3x_div_rn_noftz_f32_slowpath,@function
        .size           $__internal_0_$__cuda_sm3x_div_rn_noftz_f32_slowpath,(.L_x_35 - $__internal_0_$__cuda_sm3x_div_rn_noftz_f32_slowpath)
$__internal_0_$__cuda_sm3x_div_rn_noftz_f32_slowpath:
[----:B------:R-:W0:Y:S01]  /*01e0*/  LDC R3, c[0x0][0x390] ;  /* 0x0000e400ff037b82 */ /* 0x000e220000000800 */
[--C-:B------:R-:W-:Y:S01]  /*01f0*/  SHF.R.U32.HI R5, RZ, 0x17, R0.reuse ;  /* 0x00000017ff057819 */ /* 0x100fe20000011600 */
[----:B------:R-:W1:Y:S01]  /*0200*/  LDCU UR6, c[0x0][0x390] ;  /* 0x00007200ff0677ac */ /* 0x000e620008000800 */
[----:B------:R-:W-:Y:S01]  /*0210*/  BSSY.RECONVERGENT B1, `(.L_x_3) ;  /* 0x0000064000017945 */ /* 0x000fe20003800200 */
[----:B------:R-:W-:Y:S01]  /*0220*/  IMAD.MOV.U32 R7, RZ, RZ, R0 ;  /* 0x000000ffff077224 */ /* 0x000fe200078e0000 */
[----:B------:R-:W-:-:S05]  /*0230*/  LOP3.LUT R5, R5, 0xff, RZ, 0xc0, !PT ;  /* 0x000000ff05057812 */ /* 0x000fca00078ec0ff */
[----:B------:R-:W-:Y:S02]  /*0240*/  VIADD R10, R5, 0xffffffff ;  /* 0xffffffff050a7836 */ /* 0x000fe40000000000 */
[----:B-1----:R-:W-:Y:S01]  /*0250*/  IMAD.U32 R8, RZ, RZ, UR6 ;  /* 0x00000006ff087e24 */ /* 0x002fe2000f8e00ff */
[----:B0-----:R-:W-:-:S04]  /*0260*/  SHF.R.U32.HI R6, RZ, 0x17, R3 ;  /* 0x00000017ff067819 */ /* 0x001fc80000011603 */
[----:B------:R-:W-:-:S05]  /*0270*/  LOP3.LUT R6, R6, 0xff, RZ, 0xc0, !PT ;  /* 0x000000ff06067812 */ /* 0x000fca00078ec0ff */
[----:B------:R-:W-:-:S05]  /*0280*/  VIADD R11, R6, 0xffffffff ;  /* 0xffffffff060b7836 */ /* 0x000fca0000000000 */
[----:B------:R-:W-:-:S04]  /*0290*/  ISETP.GT.U32.AND P0, PT, R11, 0xfd, PT ;  /* 0x000000fd0b00780c */ /* 0x000fc80003f04070 */
[----:B------:R-:W-:-:S13]  /*02a0*/  ISETP.GT.U32.OR P0, PT, R10, 0xfd, P0 ;  /* 0x000000fd0a00780c */ /* 0x000fda0000704470 */
[----:B------:R-:W-:Y:S01]  /*02b0*/  @!P0 IMAD.MOV.U32 R9, RZ, RZ, RZ ;  /* 0x000000ffff098224 */ /* 0x000fe200078e00ff */
[----:B------:R-:W-:Y:S06]  /*02c0*/  @!P0 BRA `(.L_x_4) ;  /* 0x00000000005c8947 */ /* 0x000fec0003800000 */
[----:B------:R-:W-:Y:S02]  /*02d0*/  FSETP.GTU.FTZ.AND P1, PT, |R3|, +INF , PT ;  /* 0x7f8000000300780b */ /* 0x000fe40003f3c200 */
[----:B------:R-:W-:-:S04]  /*02e0*/  FSETP.GTU.FTZ.AND P0, PT, |R0|, +INF , PT ;  /* 0x7f8000000000780b */ /* 0x000fc80003f1c200 */
[----:B------:R-:W-:-:S13]  /*02f0*/  PLOP3.LUT P0, PT, P0, P1, PT, 0xf8, 0x8f ;  /* 0x00000000008f781c */ /* 0x000fda0000703f70 */
[----:B------:R-:W-:Y:S05]  /*0300*/  @P0 BRA `(.L_x_5) ;  /* 0x00000004004c0947 */ /* 0x000fea0003800000 */
[----:B------:R-:W-:-:S13]  /*0310*/  LOP3.LUT P0, RZ, R8, 0x7fffffff, R7, 0xc8, !PT ;  /* 0x7fffffff08ff7812 */ /* 0x000fda000780c807 */
[----:B------:R-:W-:Y:S05]  /*0320*/  @!P0 BRA `(.L_x_6) ;  /* 0x00000004003c8947 */ /* 0x000fea0003800000 */
[C---:B------:R-:W-:Y:S02]  /*0330*/  FSETP.NEU.FTZ.AND P2, PT, |R0|.reuse, +INF , PT ;  /* 0x7f8000000000780b */ /* 0x040fe40003f5d200 */
[----:B------:R-:W-:Y:S02]  /*0340*/  FSETP.NEU.FTZ.AND P1, PT, |R3|, +INF , PT ;  /* 0x7f8000000300780b */ /* 0x000fe40003f3d200 */
[----:B------:R-:W-:-:S11]  /*0350*/  FSETP.NEU.FTZ.AND P0, PT, |R0|, +INF , PT ;  /* 0x7f8000000000780b */ /* 0x000fd60003f1d200 */
[----:B------:R-:W-:Y:S05]  /*0360*/  @!P1 BRA !P2, `(.L_x_6) ;  /* 0x00000004002c9947 */ /* 0x000fea0005000000 */
[----:B------:R-:W-:-:S04]  /*0370*/  LOP3.LUT P2, RZ, R7, 0x7fffffff, RZ, 0xc0, !PT ;  /* 0x7fffffff07ff7812 */ /* 0x000fc8000784c0ff */
[----:B------:R-:W-:-:S13]  /*0380*/  PLOP3.LUT P1, PT, P1, P2, PT, 0x2f, 0xf2 ;  /* 0x0000000000f2781c */ /* 0x000fda0000f24577 */
[----:B------:R-:W-:Y:S05]  /*0390*/  @P1 BRA `(.L_x_7) ;  /* 0x0000000400181947 */ /* 0x000fea0003800000 */
[----:B------:R-:W-:-:S04]  /*03a0*/  LOP3.LUT P1, RZ, R8, 0x7fffffff, RZ, 0xc0, !PT ;  /* 0x7fffffff08ff7812 */ /* 0x000fc8000782c0ff */
[----:B------:R-:W-:-:S13]  /*03b0*/  PLOP3.LUT P0, PT, P0, P1, PT, 0x2f, 0xf2 ;  /* 0x0000000000f2781c */ /* 0x000fda0000702577 */
[----:B------:R-:W-:Y:S05]  /*03c0*/  @P0 BRA `(.L_x_8) ;  /* 0x0000000400000947 */ /* 0x000fea0003800000 */
[----:B------:R-:W-:Y:S02]  /*03d0*/  ISETP.GE.AND P0, PT, R10, RZ, PT ;  /* 0x000000ff0a00720c */ /* 0x000fe40003f06270 */
[----:B------:R-:W-:-:S11]  /*03e0*/  ISETP.GE.AND P1, PT, R11, RZ, PT ;  /* 0x000000ff0b00720c */ /* 0x000fd60003f26270 */
[----:B------:R-:W-:Y:S02]  /*03f0*/  @P0 IMAD.MOV.U32 R9, RZ, RZ, RZ ;  /* 0x000000ffff090224 */ /* 0x000fe400078e00ff */
[----:B------:R-:W-:Y:S01]  /*0400*/  @!P0 FFMA R7, R0, 1.84467440737095516160e+19, RZ ;  /* 0x5f80000000078823 */ /* 0x000fe200000000ff */
[----:B------:R-:W-:Y:S02]  /*0410*/  @!P0 IMAD.MOV.U32 R9, RZ, RZ, -0x40 ;  /* 0xffffffc0ff098424 */ /* 0x000fe400078e00ff */
[----:B------:R-:W-:Y:S02]  /*0420*/  @!P1 FFMA R8, R3, 1.84467440737095516160e+19, RZ ;  /* 0x5f80000003089823 */ /* 0x000fe400000000ff */
[----:B------:R-:W-:-:S07]  /*0430*/  @!P1 VIADD R9, R9, 0x40 ;  /* 0x0000004009099836 */ /* 0x000fce0000000000 */
.L_x_4:
[----:B------:R-:W-:Y:S01]  /*0440*/  LEA R3, R6, 0xc0800000, 0x17 ;  /* 0xc080000006037811 */ /* 0x000fe200078eb8ff */
[----:B------:R-:W-:Y:S01]  /*0450*/  VIADD R5, R5, 0xffffff81 ;  /* 0xffffff8105057836 */ /* 0x000fe20000000000 */
[----:B------:R-:W-:Y:S03]  /*0460*/  BSSY.RECONVERGENT B2, `(.L_x_9) ;  /* 0x0000035000027945 */ /* 0x000fe60003800200 */
[----:B------:R-:W-:Y:S01]  /*0470*/  IMAD.IADD R3, R8, 0x1, -R3 ;  /* 0x0000000108037824 */ /* 0x000fe200078e0a03 */
[C---:B------:R-:W-:Y:S01]  /*0480*/  IADD3 R6, PT, PT, R5.reuse, 0x7f, -R6 ;  /* 0x0000007f05067810 */ /* 0x040fe20007ffe806 */
[----:B------:R-:W-:Y:S02]  /*0490*/  IMAD R0, R5, -0x800000, R7 ;  /* 0xff80000005007824 */ /* 0x000fe400078e0207 */
[----:B------:R-:W0:Y:S01]  /*04a0*/  MUFU.RCP R8, R3 ;  /* 0x0000000300087308 */ /* 0x000e220000001000 */
[----:B------:R-:W-:Y:S01]  /*04b0*/  FADD.FTZ R11, -R3, -RZ ;  /* 0x800000ff030b7221 */ /* 0x000fe20000010100 */
[----:B------:R-:W-:-:S03]  /*04c0*/  IMAD.IADD R6, R6, 0x1, R9 ;  /* 0x0000000106067824 */ /* 0x000fc600078e0209 */
[----:B0-----:R-:W-:-:S04]  /*04d0*/  FFMA R13, R8, R11, 1 ;  /* 0x3f800000080d7423 */ /* 0x001fc8000000000b */
[----:B------:R-:W-:-:S04]  /*04e0*/  FFMA R10, R8, R13, R8 ;  /* 0x0000000d080a7223 */ /* 0x000fc80000000008 */
[----:B------:R-:W-:-:S04]  /*04f0*/  FFMA R7, R0, R10, RZ ;  /* 0x0000000a00077223 */ /* 0x000fc800000000ff */
[----:B------:R-:W-:-:S04]  /*0500*/  FFMA R8, R11, R7, R0 ;  /* 0x000000070b087223 */ /* 0x000fc80000000000 */
[----:B------:R-:W-:-:S04]  /*0510*/  FFMA R7, R10, R8, R7 ;  /* 0x000000080a077223 */ /* 0x000fc80000000007 */
[----:B------:R-:W-:-:S04]  /*0520*/  FFMA R8, R11, R7, R0 ;  /* 0x000000070b087223 */ /* 0x000fc80000000000 */
[----:B------:R-:W-:-:S05]  /*0530*/  FFMA R0, R10, R8, R7 ;  /* 0x000000080a007223 */ /* 0x000fca0000000007 */
[----:B------:R-:W-:-:S04]  /*0540*/  SHF.R.U32.HI R3, RZ, 0x17, R0 ;  /* 0x00000017ff037819 */ /* 0x000fc80000011600 */
[----:B------:R-:W-:-:S05]  /*0550*/  LOP3.LUT R3, R3, 0xff, RZ, 0xc0, !PT ;  /* 0x000000ff03037812 */ /* 0x000fca00078ec0ff */
[----:B------:R-:W-:-:S04]  /*0560*/  IMAD.IADD R9, R3, 0x1, R6 ;  /* 0x0000000103097824 */ /* 0x000fc800078e0206 */
[----:B------:R-:W-:-:S05]  /*0570*/  VIADD R3, R9, 0xffffffff ;  /* 0xffffffff09037836 */ /* 0x000fca0000000000 */
[----:B------:R-:W-:-:S13]  /*0580*/  ISETP.GE.U32.AND P0, PT, R3, 0xfe, PT ;  /* 0x000000fe0300780c */ /* 0x000fda0003f06070 */
[----:B------:R-:W-:Y:S05]  /*0590*/  @!P0 BRA `(.L_x_10) ;  /* 0x0000000000808947 */ /* 0x000fea0003800000 */
[----:B------:R-:W-:-:S13]  /*05a0*/  ISETP.GT.AND P0, PT, R9, 0xfe, PT ;  /* 0x000000fe0900780c */ /* 0x000fda0003f04270 */
[----:B------:R-:W-:Y:S05]  /*05b0*/  @P0 BRA `(.L_x_11) ;  /* 0x00000000006c0947 */ /* 0x000fea0003800000 */
[----:B------:R-:W-:-:S13]  /*05c0*/  ISETP.GE.AND P0, PT, R9, 0x1, PT ;  /* 0x000000010900780c */ /* 0x000fda0003f06270 */
[----:B------:R-:W-:Y:S05]  /*05d0*/  @P0 BRA `(.L_x_12) ;  /* 0x0000000000740947 */ /* 0x000fea0003800000 */
[----:B------:R-:W-:Y:S02]  /*05e0*/  ISETP.GE.AND P0, PT, R9, -0x18, PT ;  /* 0xffffffe80900780c */ /* 0x000fe40003f06270 */
[----:B------:R-:W-:-:S11]  /*05f0*/  LOP3.LUT R0, R0, 0x80000000, RZ, 0xc0, !PT ;  /* 0x8000000000007812 */ /* 0x000fd600078ec0ff */
[----:B------:R-:W-:Y:S05]  /*0600*/  @!P0 BRA `(.L_x_12) ;  /* 0x0000000000688947 */ /* 0x000fea0003800000 */
[CCC-:B------:R-:W-:Y:S01]  /*0610*/  FFMA.RZ R3, R10.reuse, R8.reuse, R7.reuse ;  /* 0x000000080a037223 */ /* 0x1c0fe2000000c007 */
[CCC-:B------:R-:W-:Y:S01]  /*0620*/  FFMA.RM R6, R10.reuse, R8.reuse, R7.reuse ;  /* 0x000000080a067223 */ /* 0x1c0fe20000004007 */
[C---:B------:R-:W-:Y:S02]  /*0630*/  ISETP.NE.AND P2, PT, R9.reuse, RZ, PT ;  /* 0x000000ff0900720c */ /* 0x040fe40003f45270 */
[----:B------:R-:W-:Y:S02]  /*0640*/  ISETP.NE.AND P1, PT, R9, RZ, PT ;  /* 0x000000ff0900720c */ /* 0x000fe40003f25270 */
[----:B------:R-:W-:Y:S01]  /*0650*/  LOP3.LUT R5, R3, 0x7fffff, RZ, 0xc0, !PT ;  /* 0x007fffff03057812 */ /* 0x000fe200078ec0ff */
[----:B------:R-:W-:Y:S01]  /*0660*/  FFMA.RP R3, R10, R8, R7 ;  /* 0x000000080a037223 */ /* 0x000fe20000008007 */
[----:B------:R-:W-:Y:S02]  /*0670*/  VIADD R8, R9, 0x20 ;  /* 0x0000002009087836 */ /* 0x000fe40000000000 */
[----:B------:R-:W-:Y:S01]  /*0680*/  LOP3.LUT R5, R5, 0x800000, RZ, 0xfc, !PT ;  /* 0x0080000005057812 */ /* 0x000fe200078efcff */
[----:B------:R-:W-:Y:S01]  /*0690*/  IMAD.MOV R7, RZ, RZ, -R9 ;  /* 0x000000ffff077224 */ /* 0x000fe200078e0a09 */
[----:B------:R-:W-:-:S02]  /*06a0*/  FSETP.NEU.FTZ.AND P0, PT, R3, R6, PT ;  /* 0x000000060300720b */ /* 0x000fc40003f1d000 */
[----:B------:R-:W-:Y:S02]  /*06b0*/  SHF.L.U32 R8, R5, R8, RZ ;  /* 0x0000000805087219 */ /* 0x000fe400000006ff */
[----:B------:R-:W-:Y:S02]  /*06c0*/  SEL R6, R7, RZ, P2 ;  /* 0x000000ff07067207 */ /* 0x000fe40001000000 */
[----:B------:R-:W-:Y:S02]  /*06d0*/  ISETP.NE.AND P1, PT, R8, RZ, P1 ;  /* 0x000000ff0800720c */ /* 0x000fe40000f25270 */
[----:B------:R-:W-:Y:S02]  /*06e0*/  SHF.R.U32.HI R6, RZ, R6, R5 ;  /* 0x00000006ff067219 */ /* 0x000fe40000011605 */
[----:B------:R-:W-:Y:S02]  /*06f0*/  PLOP3.LUT P0, PT, P0, P1, PT, 0xf8, 0x8f ;  /* 0x00000000008f781c */ /* 0x000fe40000703f70 */
[----:B------:R-:W-:-:S02]  /*0700*/  SHF.R.U32.HI R8, RZ, 0x1, R6 ;  /* 0x00000001ff087819 */ /* 0x000fc40000011606 */
[----:B------:R-:W-:-:S04]  /*0710*/  SEL R3, RZ, 0x1, !P0 ;  /* 0x00000001ff037807 */ /* 0x000fc80004000000 */
[----:B------:R-:W-:-:S04]  /*0720*/  LOP3.LUT R3, R3, 0x1, R8, 0xf8, !PT ;  /* 0x0000000103037812 */ /* 0x000fc800078ef808 */
[----:B------:R-:W-:-:S05]  /*0730*/  LOP3.LUT R3, R3, R6, RZ, 0xc0, !PT ;  /* 0x0000000603037212 */ /* 0x000fca00078ec0ff */
[----:B------:R-:W-:-:S05]  /*0740*/  IMAD.IADD R3, R8, 0x1, R3 ;  /* 0x0000000108037824 */ /* 0x000fca00078e0203 */
[----:B------:R-:W-:Y:S01]  /*0750*/  LOP3.LUT R0, R3, R0, RZ, 0xfc, !PT ;  /* 0x0000000003007212 */ /* 0x000fe200078efcff */
[----:B------:R-:W-:Y:S06]  /*0760*/  BRA `(.L_x_12) ;  /* 0x0000000000107947 */ /* 0x000fec0003800000 */
.L_x_11:
[----:B------:R-:W-:-:S04]  /*0770*/  LOP3.LUT R0, R0, 0x80000000, RZ, 0xc0, !PT ;  /* 0x8000000000007812 */ /* 0x000fc800078ec0ff */
[----:B------:R-:W-:Y:S01]  /*0780*/  LOP3.LUT R0, R0, 0x7f800000, RZ, 0xfc, !PT ;  /* 0x7f80000000007812 */ /* 0x000fe200078efcff */
[----:B------:R-:W-:Y:S06]  /*0790*/  BRA `(.L_x_12) ;  /* 0x0000000000047947 */ /* 0x000fec0003800000 */
.L_x_10:
[----:B------:R-:W-:-:S07]  /*07a0*/  IMAD R0, R6, 0x800000, R0 ;  /* 0x0080000006007824 */ /* 0x000fce00078e0200 */
.L_x_12:
[----:B------:R-:W-:Y:S05]  /*07b0*/  BSYNC.RECONVERGENT B2 ;  /* 0x0000000000027941 */ /* 0x000fea0003800200 */
.L_x_9:
[----:B------:R-:W-:Y:S05]  /*07c0*/  BRA `(.L_x_13) ;  /* 0x0000000000207947 */ /* 0x000fea0003800000 */
.L_x_8:
[----:B------:R-:W-:-:S04]  /*07d0*/  LOP3.LUT R0, R8, 0x80000000, R7, 0x48, !PT ;  /* 0x8000000008007812 */ /* 0x000fc800078e4807 */
[----:B------:R-:W-:Y:S01]  /*07e0*/  LOP3.LUT R0, R0, 0x7f800000, RZ, 0xfc, !PT ;  /* 0x7f80000000007812 */ /* 0x000fe200078efcff */
[----:B------:R-:W-:Y:S06]  /*07f0*/  BRA `(.L_x_13) ;  /* 0x0000000000147947 */ /* 0x000fec0003800000 */
.L_x_7:
[----:B------:R-:W-:Y:S01]  /*0800*/  LOP3.LUT R0, R8, 0x80000000, R7, 0x48, !PT ;  /* 0x8000000008007812 */ /* 0x000fe200078e4807 */
[----:B------:R-:W-:Y:S06]  /*0810*/  BRA `(.L_x_13) ;  /* 0x00000000000c7947 */ /* 0x000fec0003800000 */
.L_x_6:
[----:B------:R-:W0:Y:S01]  /*0820*/  MUFU.RSQ R0, -QNAN ;  /* 0xffc0000000007908 */ /* 0x000e220000001400 */
[----:B------:R-:W-:Y:S05]  /*0830*/  BRA `(.L_x_13) ;  /* 0x0000000000047947 */ /* 0x000fea0003800000 */
.L_x_5:
[----:B------:R-:W-:-:S07]  /*0840*/  FADD.FTZ R0, R0, R3 ;  /* 0x0000000300007221 */ /* 0x000fce0000010000 */
.L_x_13:
[----:B------:R-:W-:Y:S05]  /*0850*/  BSYNC.RECONVERGENT B1 ;  /* 0x0000000000017941 */ /* 0x000fea0003800200 */
.L_x_3:
[----:B------:R-:W-:-:S04]  /*0860*/  IMAD.MOV.U32 R5, RZ, RZ, 0x0 ;  /* 0x00000000ff057424 */ /* 0x000fc800078e00ff */
[----:B0-----:R-:W-:Y:S05]  /*0870*/  RET.REL.NODEC R4 `(_Z18DivideScalarKernelPfS_fi) ;  /* 0xfffffff404e07950 */ /* 0x001fea0003c3ffff */
.L_x_14:
        /* <DEDUP_REMOVED lines=16> */
.L_x_35:


//--------------------- .text._Z20MultiplyScalarKernelPfS_fi --------------------------
	.section	.text._Z20MultiplyScalarKernelPfS_fi,"ax",@progbits
	.align	128
        .global         _Z20MultiplyScalarKernelPfS_fi
        .type           _Z20MultiplyScalarKernelPfS_fi,@function
        .size           _Z20MultiplyScalarKernelPfS_fi,(.L_x_39 - _Z20MultiplyScalarKernelPfS_fi)
        .other          _Z20MultiplyScalarKernelPfS_fi,@"STO_CUDA_ENTRY STV_DEFAULT"
_Z20MultiplyScalarKernelPfS_fi:
.text._Z20MultiplyScalarKernelPfS_fi:
        /* <DEDUP_REMOVED lines=9> */
[----:B------:R-:W1:Y:S01]  /*0090*/  LDCU.64 UR4, c[0x0][0x358] ;  /* 0x00006b00ff0477ac */ /* 0x000e620008000a00 */
[----:B------:R-:W2:Y:S06]  /*00a0*/  LDCU UR6, c[0x0][0x390] ;  /* 0x00007200ff0677ac */ /* 0x000eac0008000800 */
[----:B------:R-:W3:Y:S01]  /*00b0*/  LDC.64 R4, c[0x0][0x388] ;  /* 0x0000e200ff047b82 */ /* 0x000ee20000000a00 */
[----:B0-----:R-:W-:-:S06]  /*00c0*/  IMAD.WIDE R2, R7, 0x4, R2 ;  /* 0x0000000407027825 */ /* 0x001fcc00078e0202 */
[----:B-1----:R-:W2:Y:S01]  /*00d0*/  LDG.E R2, desc[UR4][R2.64] ;  /* 0x0000000402027981 */ /* 0x002ea2000c1e1900 */
[----:B---3--:R-:W-:-:S04]  /*00e0*/  IMAD.WIDE R4, R7, 0x4, R4 ;  /* 0x0000000407047825 */ /* 0x008fc800078e0204 */
[----:B--2---:R-:W-:-:S05]  /*00f0*/  FMUL R7, R2, UR6 ;  /* 0x0000000602077c20 */ /* 0x004fca0008400000 */
[----:B------:R-:W-:Y:S01]  /*0100*/  STG.E desc[UR4][R4.64], R7 ;  /* 0x0000000704007986 */ /* 0x000fe2000c101904 */
[----:B------:R-:W-:Y:S05]  /*0110*/  EXIT ;  /* 0x000000000000794d */ /* 0x000fea0003800000 */
.L_x_15:
        /* <DEDUP_REMOVED lines=14> */
.L_x_39:


//--------------------- .text._Z20SubtractScalarKernelPfS_fi --------------------------
	.section	.text._Z20SubtractScalarKernelPfS_fi,"ax",@progbits
	.align	128
        .global         _Z20SubtractScalarKernelPfS_fi
        .type           _Z20SubtractScalarKernelPfS_fi,@function
        .size           _Z20SubtractScalarKernelPfS_fi,(.L_x_40 - _Z20SubtractScalarKernelPfS_fi)
        .other          _Z20SubtractScalarKernelPfS_fi,@"STO_CUDA_ENTRY STV_DEFAULT"
_Z20SubtractScalarKernelPfS_fi:
.text._Z20SubtractScalarKernelPfS_fi:
        /* <DEDUP_REMOVED lines=15> */
[----:B--2---:R-:W-:-:S05]  /*00f0*/  FADD R7, R2, -UR6 ;  /* 0x8000000602077e21 */ /* 0x004fca0008000000 */
[----:B------:R-:W-:Y:S01]  /*0100*/  STG.E desc[UR4][R4.64], R7 ;  /* 0x0000000704007986 */ /* 0x000fe2000c101904 */
[----:B------:R-:W-:Y:S05]  /*0110*/  EXIT ;  /* 0x000000000000794d */ /* 0x000fea0003800000 */
.L_x_16:
        /* <DEDUP_REMOVED lines=14> */
.L_x_40:


//--------------------- .text._Z15AddScalarKernelPfS_fi --------------------------
	.section	.text._Z15AddScalarKernelPfS_fi,"ax",@progbits
	.align	128
        .global         _Z15AddScalarKernelPfS_fi
        .type           _Z15AddScalarKernelPfS_fi,@function
        .size           _Z15AddScalarKernelPfS_fi,(.L_x_41 - _Z15AddScalarKernelPfS_fi)
        .other          _Z15AddScalarKernelPfS_fi,@"STO_CUDA_ENTRY STV_DEFAULT"
_Z15AddScalarKernelPfS_fi:
.text._Z15AddScalarKernelPfS_fi:
        /* <DEDUP_REMOVED lines=15> */
[----:B--2---:R-:W-:-:S05]  /*00f0*/  FADD R7, R2, UR6 ;  /* 0x0000000602077e21 */ /* 0x004fca0008000000 */
[----:B------:R-:W-:Y:S01]  /*0100*/  STG.E desc[UR4][R4.64], R7 ;  /* 0x0000000704007986 */ /* 0x000fe2000c101904 */
[----:B------:R-:W-:Y:S05]  /*0110*/  EXIT ;  /* 0x000000000000794d */ /* 0x000fea0003800000 */
.L_x_17:
        /* <DEDUP_REMOVED lines=14> */
.L_x_41:


//--------------------- .text._Z12DivideKernelPfS_S_i --------------------------
	.section	.text._Z12DivideKernelPfS_S_i,"ax",@progbits
	.align	128
        .global         _Z12DivideKernelPfS_S_i
        .type           _Z12DivideKernelPfS_S_i,@function
        .size           _Z12DivideKernelPfS_S_i,(.L_x_36 - _Z12DivideKernelPfS_S_i)
        .other          _Z12DivideKernelPfS_S_i,@"STO_CUDA_ENTRY STV_DEFAULT"
_Z12DivideKernelPfS_S_i:
.text._Z12DivideKernelPfS_S_i:
        /* <DEDUP_REMOVED lines=10> */
[----:B------:R-:W2:Y:S01]  /*00a0*/  LDC.64 R4, c[0x0][0x380] ;  /* 0x0000e000ff047b82 */ /* 0x000ea20000000a00 */
[----:B0-----:R-:W-:-:S05]  /*00b0*/  IMAD.WIDE R6, R2, 0x4, R6 ;  /* 0x0000000402067825 */ /* 0x001fca00078e0206 */
[----:B-1----:R-:W3:Y:S01]  /*00c0*/  LDG.E R3, desc[UR4][R6.64] ;  /* 0x0000000406037981 */ /* 0x002ee2000c1e1900 */
[----:B--2---:R-:W-:-:S05]  /*00d0*/  IMAD.WIDE R4, R2, 0x4, R4 ;  /* 0x0000000402047825 */ /* 0x004fca00078e0204 */
[----:B------:R-:W2:Y:S01]  /*00e0*/  LDG.E R0, desc[UR4][R4.64] ;  /* 0x0000000404007981 */ /* 0x000ea2000c1e1900 */
[----:B------:R-:W-:Y:S01]  /*00f0*/  BSSY.RECONVERGENT B0, `(.L_x_18) ;  /* 0x000000c000007945 */ /* 0x000fe20003800200 */
[----:B---3--:R-:W0:Y:S08]  /*0100*/  MUFU.RCP R8, R3 ;  /* 0x0000000300087308 */ /* 0x008e300000001000 */
[----:B--2---:R-:W1:Y:S01]  /*0110*/  FCHK P0, R0, R3 ;  /* 0x0000000300007302 */ /* 0x004e620000000000 */
[----:B0-----:R-:W-:-:S04]  /*0120*/  FFMA R9, -R3, R8, 1 ;  /* 0x3f80000003097423 */ /* 0x001fc80000000108 */
[----:B------:R-:W-:-:S04]  /*0130*/  FFMA R9, R8, R9, R8 ;  /* 0x0000000908097223 */ /* 0x000fc80000000008 */
[----:B------:R-:W-:-:S04]  /*0140*/  FFMA R8, R0, R9, RZ ;  /* 0x0000000900087223 */ /* 0x000fc800000000ff */
[----:B------:R-:W-:-:S04]  /*0150*/  FFMA R10, -R3, R8, R0 ;  /* 0x00000008030a7223 */ /* 0x000fc80000000100 */
[----:B------:R-:W-:Y:S01]  /*0160*/  FFMA R9, R9, R10, R8 ;  /* 0x0000000a09097223 */ /* 0x000fe20000000008 */
[----:B-1----:R-:W-:Y:S06]  /*0170*/  @!P0 BRA `(.L_x_19) ;  /* 0x00000000000c8947 */ /* 0x002fec0003800000 */
[----:B------:R-:W-:-:S07]  /*0180*/  MOV R4, 0x1a0 ;  /* 0x000001a000047802 */ /* 0x000fce0000000f00 */
[----:B------:R-:W-:Y:S05]  /*0190*/  CALL.REL.NOINC `($__internal_1_$__cuda_sm3x_div_rn_noftz_f32_slowpath) ;  /* 0x0000000000187944 */ /* 0x000fea0003c00000 */
[----:B------:R-:W-:-:S07]  /*01a0*/  IMAD.MOV.U32 R9, RZ, RZ, R0 ;  /* 0x000000ffff097224 */ /* 0x000fce00078e0000 */
.L_x_19:
[----:B------:R-:W-:Y:S05]  /*01b0*/  BSYNC.RECONVERGENT B0 ;  /* 0x0000000000007941 */ /* 0x000fea0003800200 */
.L_x_18:
[----:B------:R-:W0:Y:S02]  /*01c0*/  LDC.64 R4, c[0x0][0x390] ;  /* 0x0000e400ff047b82 */ /* 0x000e240000000a00 */
[----:B0-----:R-:W-:-:S05]  /*01d0*/  IMAD.WIDE R2, R2, 0x4, R4 ;  /* 0x0000000402027825 */ /* 0x001fca00078e0204 */
[----:B------:R-:W-:Y:S01]  /*01e0*/  STG.E desc[UR4][R2.64], R9 ;  /* 0x0000000902007986 */ /* 0x000fe2000c101904 */
[----:B------:R-:W-:Y:S05]  /*01f0*/  EXIT ;  /* 0x000000000000794d */ /* 0x000fea0003800000 */
        .weak           $__internal_1_$__cuda_sm3x_div_rn_noftz_f32_slowpath
        .type           $__internal_1_$__cuda_sm3x_div_rn_noftz_f32_slowpath,@function
        .size           $__internal_1_$__cuda_sm3x_div_rn_noftz_f32_slowpath,(.L_x_36 - $__internal_1_$__cuda_sm3x_div_rn_noftz_f32_slowpath)
$__internal_1_$__cuda_sm3x_div_rn_noftz_f32_slowpath:
[--C-:B------:R-:W-:Y:S01]  /*0200*/  SHF.R.U32.HI R6, RZ, 0x17, R3.reuse ;  /* 0x00000017ff067819 */ /* 0x100fe20000011603 */
[----:B------:R-:W-:Y:S01]  /*0210*/  BSSY.RECONVERGENT B1, `(.L_x_20) ;  /* 0x0000064000017945 */ /* 0x000fe20003800200 */
[--C-:B------:R-:W-:Y:S01]  /*0220*/  SHF.R.U32.HI R5, RZ, 0x17, R0.reuse ;  /* 0x00000017ff057819 */ /* 0x100fe20000011600 */
[----:B------:R-:W-:Y:S01]  /*0230*/  IMAD.MOV.U32 R7, RZ, RZ, R0 ;  /* 0x000000ffff077224 */ /* 0x000fe200078e0000 */
[----:B------:R-:W-:Y:S01]  /*0240*/  LOP3.LUT R6, R6, 0xff, RZ, 0xc0, !PT ;  /* 0x000000ff06067812 */ /* 0x000fe200078ec0ff */
[----:B------:R-:W-:Y:S01]  /*0250*/  IMAD.MOV.U32 R8, RZ, RZ, R3 ;  /* 0x000000ffff087224 */ /* 0x000fe200078e0003 */
[----:B------:R-:W-:-:S03]  /*0260*/  LOP3.LUT R5, R5, 0xff, RZ, 0xc0, !PT ;  /* 0x000000ff05057812 */ /* 0x000fc600078ec0ff */
[----:B------:R-:W-:Y:S02]  /*0270*/  VIADD R11, R6, 0xffffffff ;  /* 0xffffffff060b7836 */ /* 0x000fe40000000000 */
[----:B------:R-:W-:-:S03]  /*0280*/  VIADD R10, R5, 0xffffffff ;  /* 0xffffffff050a7836 */ /* 0x000fc60000000000 */
        /* <DEDUP_REMOVED lines=27> */
.L_x_21:
        /* <DEDUP_REMOVED lines=51> */
.L_x_28:
[----:B------:R-:W-:-:S04]  /*0770*/  LOP3.LUT R0, R0, 0x80000000, RZ, 0xc0, !PT ;  /* 0x8000000000007812 */ /* 0x000fc800078ec0ff */
[----:B------:R-:W-:Y:S01]  /*0780*/  LOP3.LUT R0, R0, 0x7f800000, RZ, 0xfc, !PT ;  /* 0x7f80000000007812 */ /* 0x000fe200078efcff */
[----:B------:R-:W-:Y:S06]  /*0790*/  BRA `(.L_x_29) ;  /* 0x0000000000047947 */ /* 0x000fec0003800000 */
.L_x_27:
[----:B------:R-:W-:-:S07]  /*07a0*/  IMAD R0, R6, 0x800000, R0 ;  /* 0x0080000006007824 */ /* 0x000fce00078e0200 */
.L_x_29:
[----:B------:R-:W-:Y:S05]  /*07b0*/  BSYNC.RECONVERGENT B2 ;  /* 0x0000000000027941 */ /* 0x000fea0003800200 */
.L_x_26:
[----:B------:R-:W-:Y:S05]  /*07c0*/  BRA `(.L_x_30) ;  /* 0x0000000000207947 */ /* 0x000fea0003800000 */
.L_x_25:
[----:B------:R-:W-:-:S04]  /*07d0*/  LOP3.LUT R0, R8, 0x80000000, R7, 0x48, !PT ;  /* 0x8000000008007812 */ /* 0x000fc800078e4807 */
[----:B------:R-:W-:Y:S01]  /*07e0*/  LOP3.LUT R0, R0, 0x7f800000, RZ, 0xfc, !PT ;  /* 0x7f80000000007812 */ /* 0x000fe200078efcff */
[----:B------:R-:W-:Y:S06]  /*07f0*/  BRA `(.L_x_30) ;  /* 0x0000000000147947 */ /* 0x000fec0003800000 */
.L_x_24:
[----:B------:R-:W-:Y:S01]  /*0800*/  LOP3.LUT R0, R8, 0x80000000, R7, 0x48, !PT ;  /* 0x8000000008007812 */ /* 0x000fe200078e4807 */
[----:B------:R-:W-:Y:S06]  /*0810*/  BRA `(.L_x_30) ;  /* 0x00000000000c7947 */ /* 0x000fec0003800000 */
.L_x_23:
[----:B------:R-:W0:Y:S01]  /*0820*/  MUFU.RSQ R0, -QNAN ;  /* 0xffc0000000007908 */ /* 0x000e220000001400 */
[----:B------:R-:W-:Y:S05]  /*0830*/  BRA `(.L_x_30) ;  /* 0x0000000000047947 */ /* 0x000fea0003800000 */
.L_x_22:
[----:B------:R-:W-:-:S07]  /*0840*/  FADD.FTZ R0, R0, R3 ;  /* 0x0000000300007221 */ /* 0x000fce0000010000 */
.L_x_30:
[----:B------:R-:W-:Y:S05]  /*0850*/  BSYNC.RECONVERGENT B1 ;  /* 0x0000000000017941 */ /* 0x000fea0003800200 */
.L_x_20:
[----:B------:R-:W-:-:S04]  /*0860*/  IMAD.MOV.U32 R5, RZ, RZ, 0x0 ;  /* 0x00000000ff057424 */ /* 0x000fc800078e00ff */
[----:B0-----:R-:W-:Y:S05]  /*0870*/  RET.REL.NODEC R4 `(_Z12DivideKernelPfS_S_i) ;  /* 0xfffffff404e07950 */ /* 0x001fea0003c3ffff */
.L_x_31:
        /* <DEDUP_REMOVED lines=16> */
.L_x_36:


//--------------------- .text._Z14MultiplyKernelPfS_S_i --------------------------
	.section	.text._Z14MultiplyKernelPfS_S_i,"ax",@progbits
	.align	128
        .global         _Z14MultiplyKernelPfS_S_i
        .type           _Z14MultiplyKernelPfS_S_i,@function
        .size           _Z14MultiplyKernelPfS_S_i,(.L_x_43 - _Z14MultiplyKernelPfS_S_i)
        .other          _Z14MultiplyKernelPfS_S_i,@"STO_CUDA_ENTRY STV_DEFAULT"
_Z14MultiplyKernelPfS_S_i:
.text._Z14MultiplyKernelPfS_S_i:
        /* <DEDUP_REMOVED lines=10> */
[----:B------:R-:W2:Y:S08]  /*00a0*/  LDC.64 R4, c[0x0][0x388] ;  /* 0x0000e200ff047b82 */ /* 0x000eb00000000a00 */
[----:B------:R-:W3:Y:S01]  /*00b0*/  LDC.64 R6, c[0x0][0x390] ;  /* 0x0000e400ff067b82 */ /* 0x000ee20000000a00 */
[----:B0-----:R-:W-:-:S06]  /*00c0*/  IMAD.WIDE R2, R9, 0x4, R2 ;  /* 0x0000000409027825 */ /* 0x001fcc00078e0202 */
[----:B-1----:R-:W4:Y:S01]  /*00d0*/  LDG.E R2, desc[UR4][R2.64] ;  /* 0x0000000402027981 */ /* 0x002f22000c1e1900 */
[----:B--2---:R-:W-:-:S06]  /*00e0*/  IMAD.WIDE R4, R9, 0x4, R4 ;  /* 0x0000000409047825 */ /* 0x004fcc00078e0204 */
[----:B------:R-:W4:Y:S01]  /*00f0*/  LDG.E R5, desc[UR4][R4.64] ;  /* 0x0000000404057981 */ /* 0x000f22000c1e1900 */
[----:B---3--:R-:W-:-:S04]  /*0100*/  IMAD.WIDE R6, R9, 0x4, R6 ;  /* 0x0000000409067825 */ /* 0x008fc800078e0206 */
[----:B----4-:R-:W-:-:S05]  /*0110*/  FMUL R9, R2, R5 ;  /* 0x0000000502097220 */ /* 0x010fca0000400000 */
[----:B------:R-:W-:Y:S01]  /*0120*/  STG.E desc[UR4][R6.64], R9 ;  /* 0x0000000906007986 */ /* 0x000fe2000c101904 */
[----:B------:R-:W-:Y:S05]  /*0130*/  EXIT ;  /* 0x000000000000794d */ /* 0x000fea0003800000 */
.L_x_32:
        /* <DEDUP_REMOVED lines=12> */
.L_x_43:


//--------------------- .text._Z14SubtractKernelPfS_S_i --------------------------
	.section	.text._Z14SubtractKernelPfS_S_i,"ax",@progbits
	.align	128
        .global         _Z14SubtractKernelPfS_S_i
        .type           _Z14SubtractKernelPfS_S_i,@function
        .size           _Z14SubtractKernelPfS_S_i,(.L_x_44 - _Z14SubtractKernelPfS_S_i)
        .other          _Z14SubtractKernelPfS_S_i,@"STO_CUDA_ENTRY STV_DEFAULT"
_Z14SubtractKernelPfS_S_i:
.text._Z14SubtractKernelPfS_S_i:
        /* <DEDUP_REMOVED lines=17> */
[----:B----4-:R-:W-:-:S05]  /*0110*/  FADD R9, R2, -R5 ;  /* 0x8000000502097221 */ /* 0x010fca0000000000 */
[----:B------:R-:W-:Y:S01]  /*0120*/  STG.E desc[UR4][R6.64], R9 ;  /* 0x0000000906007986 */ /* 0x000fe2000c101904 */
[----:B------:R-:W-:Y:S05]  /*0130*/  EXIT ;  /* 0x000000000000794d */ /* 0x000fea0003800000 */
.L_x_33:
        /* <DEDUP_REMOVED lines=12> */
.L_x_44:


//--------------------- .text._Z9AddKernelPfS_S_i --------------------------
	.section	.text._Z9AddKernelPfS_S_i,"ax",@progbits
	.align	128
        .global         _Z9AddKernelPfS_S_i
        .type           _Z9AddKernelPfS_S_i,@function
        .size           _Z9AddKernelPfS_S_i,(.L_x_45 - _Z9AddKernelPfS_S_i)
        .other          _Z9AddKernelPfS_S_i,@"STO_CUDA_ENTRY STV_DEFAULT"
_Z9AddKernelPfS_S_i:
.text._Z9AddKernelPfS_S_i:
        /* <DEDUP_REMOVED lines=17> */
[----:B----4-:R-:W-:-:S05]  /*0110*/  FADD R9, R2, R5 ;  /* 0x0000000502097221 */ /* 0x010fca0000000000 */
[----:B------:R-:W-:Y:S01]  /*0120*/  STG.E desc[UR4][R6.64], R9 ;  /* 0x0000000906007986 */ /* 0x000fe2000c101904 */
[----:B------:R-:W-:Y:S05]  /*0130*/  EXIT ;  /* 0x000000000000794d */ /* 0x000fea0003800000 */
.L_x_34:
        /* <DEDUP_REMOVED lines=12> */
.L_x_45:


//--------------------- .nv.shared.reserved.0     --------------------------
	.section	.nv.shared.reserved.0,"aw",@nobits
	.weak		__nv_reservedSMEM_offset_0_alias
	.size		__nv_reservedSMEM_offset_0_alias, 0, 64
	.other		__nv_reservedSMEM_offset_0_alias,@"STO_CUDA_RESERVED_SHARED STV_DEFAULT"
__nv_reservedSMEM_offset_0_alias:
	.zero		0
	.zero		64


//--------------------- .nv.constant0._Z12MatMulKernelPfS_S_iii --------------------------
	.section	.nv.constant0._Z12MatMulKernelPfS_S_iii,"a",@progbits
	.sectionflags	@""
	.align	4
.nv.constant0._Z12MatMulKernelPfS_S_iii:
	.zero		932


//--------------------- .nv.constant0._Z18DivideScalarKernelPfS_fi --------------------------
	.section	.nv.constant0._Z18DivideScalarKernelPfS_fi,"a",@progbits
	.sectionflags	@""
	.align	4
.nv.constant0._Z18DivideScalarKernelPfS_fi:
	.zero		920


//--------------------- .nv.constant0._Z20MultiplyScalarKernelPfS_fi --------------------------
	.section	.nv.constant0._Z20MultiplyScalarKernelPfS_fi,"a",@progbits
	.sectionflags	@""
	.align	4
.nv.constant0._Z20MultiplyScalarKernelPfS_fi:
	.zero		920


//--------------------- .nv.constant0._Z20SubtractScalarKernelPfS_fi --------------------------
	.section	.nv.constant0._Z20SubtractScalarKernelPfS_fi,"a",@progbits
	.sectionflags	@""
	.align	4
.nv.constant0._Z20SubtractScalarKernelPfS_fi:
	.zero		920


//--------------------- .nv.constant0._Z15AddScalarKernelPfS_fi --------------------------
	.section	.nv.constant0._Z15AddScalarKernelPfS_fi,"a",@progbits
	.sectionflags	@""
	.align	4
.nv.constant0._Z15AddScalarKernelPfS_fi:
	.zero		920


//--------------------- .nv.constant0._Z12DivideKernelPfS_S_i --------------------------
	.section	.nv.constant0._Z12DivideKernelPfS_S_i,"a",@progbits
	.sectionflags	@""
	.align	4
.nv.constant0._Z12DivideKernelPfS_S_i:
	.zero		924


//--------------------- .nv.constant0._Z14MultiplyKernelPfS_S_i --------------------------
	.section	.nv.constant0._Z14MultiplyKernelPfS_S_i,"a",@progbits
	.sectionflags	@""
	.align	4
.nv.constant0._Z14MultiplyKernelPfS_S_i:
	.zero		924


//--------------------- .nv.constant0._Z14SubtractKernelPfS_S_i --------------------------
	.section	.nv.constant0._Z14SubtractKernelPfS_S_i,"a",@progbits
	.sectionflags	@""
	.align	4
.nv.constant0._Z14SubtractKernelPfS_S_i:
	.zero		924


//--------------------- .nv.constant0._Z9AddKernelPfS_S_i --------------------------
	.section	.nv.constant0._Z9AddKernelPfS_S_i,"a",@progbits
	.sectionflags	@""
	.align	4
.nv.constant0._Z9AddKernelPfS_S_i:
	.zero		924


//--------------------- SYMBOLS --------------------------

	.type		.nv.reservedSmem.offset0,@object
	.size		.nv.reservedSmem.offset0,0x4
